// auto-generated by cutlass_sweep.gemm — config: {"arch": "sm_100", "cluster_m": 1, "cluster_n": 1, "dtype": "tf32", "dtype_b": "tf32", "layout": "nt", "stages": 0, "tile_k": 32, "tile_m": 128, "tile_n": 128}
#include "cutlass/cutlass.h"
#include "cutlass/gemm/collective/collective_builder.hpp"
#include "cutlass/gemm/device/gemm_universal_adapter.h"
#include "cutlass/gemm/kernel/gemm_universal.hpp"
#include "cutlass/epilogue/collective/collective_builder.hpp"

using ElemA = cutlass::tfloat32_t;
using ElemB = cutlass::tfloat32_t;
using ElemCD = cutlass::tfloat32_t;
using Acc  = float;
using TileShape    = cute::Shape<cute::_128, cute::_128, cute::_32>;
using ClusterShape = cute::Shape<cute::_1, cute::_1, cute::_1>;

using CollectiveEpilogue = typename cutlass::epilogue::collective::CollectiveBuilder<
    cutlass::arch::Sm100, cutlass::arch::OpClassTensorOp,
    TileShape, ClusterShape,
    cutlass::epilogue::collective::EpilogueTileAuto,
    Acc, Acc,
    ElemCD, cutlass::layout::RowMajor, 128 / cutlass::sizeof_bits<ElemCD>::value,
    ElemCD, cutlass::layout::RowMajor, 128 / cutlass::sizeof_bits<ElemCD>::value,
    cutlass::epilogue::collective::EpilogueScheduleAuto
  >::CollectiveOp;

using CollectiveMainloop = typename cutlass::gemm::collective::CollectiveBuilder<
    cutlass::arch::Sm100, cutlass::arch::OpClassTensorOp,
    ElemA, cutlass::layout::RowMajor, 128 / cutlass::sizeof_bits<ElemA>::value,
    ElemB, cutlass::layout::ColumnMajor, 128 / cutlass::sizeof_bits<ElemB>::value,
    Acc,
    TileShape, ClusterShape,
    cutlass::gemm::collective::StageCountAutoCarveout<static_cast<int>(sizeof(typename CollectiveEpilogue::SharedStorage))>,
    cutlass::gemm::collective::KernelScheduleAuto
  >::CollectiveOp;

using GemmKernel = cutlass::gemm::kernel::GemmUniversal<
    cute::Shape<int,int,int,int>,
    CollectiveMainloop,
    CollectiveEpilogue
>;
using Gemm = cutlass::gemm::device::GemmUniversalAdapter<GemmKernel>;

// Force the device kernel symbol into the cubin without needing a host main.
auto* _anchor = &cutlass::device_kernel<GemmKernel>;


// ===== COMPILED SASS (sm_100a) =====

	.target	sm_100a

	.elftype	@"ET_EXEC"


//--------------------- .note.nv.tkinfo           --------------------------
	.section	.note.nv.tkinfo,"",@"SHT_NOTE"
	.sectionflags	@"SHF_NOTE_NV_TKINFO"
	.tkinfo
        /*0018*/ 	.word	0x00000002
        /*0030*/ 	.string	""
        /*0030*/ 	.string	"ptxas"
        /*0030*/ 	.string	"Cuda compilation tools, release 13.0, V13.0.88"
        /*0030*/ 	.string	"Build cuda_13.0.r13.0/compiler.36424714_0"
        /*0030*/ 	.string	"-arch sm_100a -m 64 "



//--------------------- .note.nv.cuinfo           --------------------------
	.section	.note.nv.cuinfo,"",@"SHT_NOTE"
	.sectionflags	@"SHF_NOTE_NV_CUINFO"
        /*0018*/ 	.short	0x0002
        /*001a*/ 	.short	0x0064
        /*001c*/ 	.short	0x0082
	.zero		2


//--------------------- .nv.info                  --------------------------
	.section	.nv.info,"",@"SHT_CUDA_INFO"
	.align	4


	//----- nvinfo : EIATTR_REGCOUNT
	.align		4
        /*0000*/ 	.byte	0x04, 0x2f
        /*0002*/ 	.short	(.L_19 - .L_18)
	.align		4
.L_18:
        /*0004*/ 	.word	index@(_ZN7cutlass13device_kernelINS_4gemm6kernel13GemmUniversalIN4cute5tupleIJiiiiEEENS1_10collective13CollectiveMmaINS1_35MainloopSm100TmaUmmaWarpSpecializedILi6ELi2ELi4ENS5_IJNS4_1CILi1EEESB_SB_EEEEENS5_IJNSA_ILi128EEESE_NSA_ILi32EEEEEENS_10tfloat32_tENS5_IJlSB_lEEESH_SI_NS4_8TiledMMAINS4_8MMA_AtomIJNS4_17SM100_MMA_TF32_SSISH_SH_fLi128ELi128ELNS4_4UMMA5MajorE0ELSN_0ELNSM_7ScaleInE0ELSO_0EEEEEENS4_6LayoutISC_NS5_IJNSA_ILi0EEESS_SS_EEEEENS5_IJNS4_10UnderscoreESV_SV_EEEEENS4_13SM90_TMA_LOADENS4_14ComposedLayoutINS4_7SwizzleILi3ELi4ELi3EEENS4_18smem_ptr_flag_bitsILi32EEENSR_INS5_IJNSA_ILi8EEESF_EEENS5_IJSF_SB_EEEEEEEvNS4_8identityESY_S18_vS19_EENS_8epilogue10collective18CollectiveEpilogueINS1B_23Sm100TmaWarpSpecializedILi4ELi2ELi16ELb1ELb0EEEJSG_NS5_IJNSR_ISE_SB_EENSR_INSA_ILi16EEESB_EEEEESH_SI_SH_SI_NS1B_6fusion15FusionCallbacksIS1F_NS1K_17LinearCombinationISH_fSH_fLNS_15FloatRoundStyleE2EEESG_S1J_JEEENS4_5SM1004TMEM4LOAD26SM100_TMEM_LOAD_32dp32b16xESY_NSZ_INS10_ILi2ELi4ELi3EEES13_NSR_INS5_IJS14_S1H_EEENS5_IJS1H_SB_EEEEEEENS4_39AutoVectorizingCopyWithAssumedAlignmentILi128EEENS4_14SM90_TMA_STOREES1Y_S20_S20_EEEvvEEEEvNT_6ParamsE)
        /*0008*/ 	.word	0x00000060


	//----- nvinfo : EIATTR_FRAME_SIZE
	.align		4
.L_19:
        /*000c*/ 	.byte	0x04, 0x11
        /*000e*/ 	.short	(.L_21 - .L_20)
	.align		4
.L_20:
        /*0010*/ 	.word	index@($__internal_2_$__cuda_sm10x_tcgen05_guardrail_trap_unallocated_columns_being_dealloced)
        /*0014*/ 	.word	0x00000000


	//----- nvinfo : EIATTR_FRAME_SIZE
	.align		4
.L_21:
        /*0018*/ 	.byte	0x04, 0x11
        /*001a*/ 	.short	(.L_23 - .L_22)
	.align		4
.L_22:
        /*001c*/ 	.word	index@($__internal_1_$__cuda_sm10x_tcgen05_guardrail_trap_phase_invalid_during_alloc)
        /*0020*/ 	.word	0x00000000


	//----- nvinfo : EIATTR_FRAME_SIZE
	.align		4
.L_23:
        /*0024*/ 	.byte	0x04, 0x11
        /*0026*/ 	.short	(.L_25 - .L_24)
	.align		4
.L_24:
        /*0028*/ 	.word	index@($__internal_0_$__cuda_sm10x_tcgen05_guardrail_trap_col_being_dealloced_not_returned_by_alloc)
        /*002c*/ 	.word	0x00000000


	//----- nvinfo : EIATTR_FRAME_SIZE
	.align		4
.L_25:
        /*0030*/ 	.byte	0x04, 0x11
        /*0032*/ 	.short	(.L_27 - .L_26)
	.align		4
.L_26:
        /*0034*/ 	.word	index@(_ZN7cutlass13device_kernelINS_4gemm6kernel13GemmUniversalIN4cute5tupleIJiiiiEEENS1_10collective13CollectiveMmaINS1_35MainloopSm100TmaUmmaWarpSpecializedILi6ELi2ELi4ENS5_IJNS4_1CILi1EEESB_SB_EEEEENS5_IJNSA_ILi128EEESE_NSA_ILi32EEEEEENS_10tfloat32_tENS5_IJlSB_lEEESH_SI_NS4_8TiledMMAINS4_8MMA_AtomIJNS4_17SM100_MMA_TF32_SSISH_SH_fLi128ELi128ELNS4_4UMMA5MajorE0ELSN_0ELNSM_7ScaleInE0ELSO_0EEEEEENS4_6LayoutISC_NS5_IJNSA_ILi0EEESS_SS_EEEEENS5_IJNS4_10UnderscoreESV_SV_EEEEENS4_13SM90_TMA_LOADENS4_14ComposedLayoutINS4_7SwizzleILi3ELi4ELi3EEENS4_18smem_ptr_flag_bitsILi32EEENSR_INS5_IJNSA_ILi8EEESF_EEENS5_IJSF_SB_EEEEEEEvNS4_8identityESY_S18_vS19_EENS_8epilogue10collective18CollectiveEpilogueINS1B_23Sm100TmaWarpSpecializedILi4ELi2ELi16ELb1ELb0EEEJSG_NS5_IJNSR_ISE_SB_EENSR_INSA_ILi16EEESB_EEEEESH_SI_SH_SI_NS1B_6fusion15FusionCallbacksIS1F_NS1K_17LinearCombinationISH_fSH_fLNS_15FloatRoundStyleE2EEESG_S1J_JEEENS4_5SM1004TMEM4LOAD26SM100_TMEM_LOAD_32dp32b16xESY_NSZ_INS10_ILi2ELi4ELi3EEES13_NSR_INS5_IJS14_S1H_EEENS5_IJS1H_SB_EEEEEEENS4_39AutoVectorizingCopyWithAssumedAlignmentILi128EEENS4_14SM90_TMA_STOREES1Y_S20_S20_EEEvvEEEEvNT_6ParamsE)
        /*0038*/ 	.word	0x00000000


	//----- nvinfo : EIATTR_MIN_STACK_SIZE
	.align		4
.L_27:
        /*003c*/ 	.byte	0x04, 0x12
        /*003e*/ 	.short	(.L_29 - .L_28)
	.align		4
.L_28:
        /*0040*/ 	.word	index@(_ZN7cutlass13device_kernelINS_4gemm6kernel13GemmUniversalIN4cute5tupleIJiiiiEEENS1_10collective13CollectiveMmaINS1_35MainloopSm100TmaUmmaWarpSpecializedILi6ELi2ELi4ENS5_IJNS4_1CILi1EEESB_SB_EEEEENS5_IJNSA_ILi128EEESE_NSA_ILi32EEEEEENS_10tfloat32_tENS5_IJlSB_lEEESH_SI_NS4_8TiledMMAINS4_8MMA_AtomIJNS4_17SM100_MMA_TF32_SSISH_SH_fLi128ELi128ELNS4_4UMMA5MajorE0ELSN_0ELNSM_7ScaleInE0ELSO_0EEEEEENS4_6LayoutISC_NS5_IJNSA_ILi0EEESS_SS_EEEEENS5_IJNS4_10UnderscoreESV_SV_EEEEENS4_13SM90_TMA_LOADENS4_14ComposedLayoutINS4_7SwizzleILi3ELi4ELi3EEENS4_18smem_ptr_flag_bitsILi32EEENSR_INS5_IJNSA_ILi8EEESF_EEENS5_IJSF_SB_EEEEEEEvNS4_8identityESY_S18_vS19_EENS_8epilogue10collective18CollectiveEpilogueINS1B_23Sm100TmaWarpSpecializedILi4ELi2ELi16ELb1ELb0EEEJSG_NS5_IJNSR_ISE_SB_EENSR_INSA_ILi16EEESB_EEEEESH_SI_SH_SI_NS1B_6fusion15FusionCallbacksIS1F_NS1K_17LinearCombinationISH_fSH_fLNS_15FloatRoundStyleE2EEESG_S1J_JEEENS4_5SM1004TMEM4LOAD26SM100_TMEM_LOAD_32dp32b16xESY_NSZ_INS10_ILi2ELi4ELi3EEES13_NSR_INS5_IJS14_S1H_EEENS5_IJS1H_SB_EEEEEEENS4_39AutoVectorizingCopyWithAssumedAlignmentILi128EEENS4_14SM90_TMA_STOREES1Y_S20_S20_EEEvvEEEEvNT_6ParamsE)
        /*0044*/ 	.word	0x00000000
.L_29:


//--------------------- .nv.compat                --------------------------
	.section	.nv.compat,"",@"SHT_CUDA_COMPAT_INFO"
	.align	4
        /*0000*/ 	.byte	0x02, 0x09, 0x01, 0x00, 0x02, 0x02, 0x02, 0x00, 0x02, 0x05, 0x05, 0x00, 0x03, 0x07, 0x01, 0x01
        /*0010*/ 	.byte	0x02, 0x03, 0x01, 0x00, 0x02, 0x06, 0x01, 0x00, 0x04, 0x0b, 0x08, 0x00, 0x09, 0x00, 0x00, 0x00
        /*0020*/ 	.byte	0x00, 0x00, 0x00, 0x00


//--------------------- .nv.info._ZN7cutlass13device_kernelINS_4gemm6kernel13GemmUniversalIN4cute5tupleIJiiiiEEENS1_10collective13CollectiveMmaINS1_35MainloopSm100TmaUmmaWarpSpecializedILi6ELi2ELi4ENS5_IJNS4_1CILi1EEESB_SB_EEEEENS5_IJNSA_ILi128EEESE_NSA_ILi32EEEEEENS_10tfloat32_tENS5_IJlSB_lEEESH_SI_NS4_8TiledMMAINS4_8MMA_AtomIJNS4_17SM100_MMA_TF32_SSISH_SH_fLi128ELi128ELNS4_4UMMA5MajorE0ELSN_0ELNSM_7ScaleInE0ELSO_0EEEEEENS4_6LayoutISC_NS5_IJNSA_ILi0EEESS_SS_EEEEENS5_IJNS4_10UnderscoreESV_SV_EEEEENS4_13SM90_TMA_LOADENS4_14ComposedLayoutINS4_7SwizzleILi3ELi4ELi3EEENS4_18smem_ptr_flag_bitsILi32EEENSR_INS5_IJNSA_ILi8EEESF_EEENS5_IJSF_SB_EEEEEEEvNS4_8identityESY_S18_vS19_EENS_8epilogue10collective18CollectiveEpilogueINS1B_23Sm100TmaWarpSpecializedILi4ELi2ELi16ELb1ELb0EEEJSG_NS5_IJNSR_ISE_SB_EENSR_INSA_ILi16EEESB_EEEEESH_SI_SH_SI_NS1B_6fusion15FusionCallbacksIS1F_NS1K_17LinearCombinationISH_fSH_fLNS_15FloatRoundStyleE2EEESG_S1J_JEEENS4_5SM1004TMEM4LOAD26SM100_TMEM_LOAD_32dp32b16xESY_NSZ_INS10_ILi2ELi4ELi3EEES13_NSR_INS5_IJS14_S1H_EEENS5_IJS1H_SB_EEEEEEENS4_39AutoVectorizingCopyWithAssumedAlignmentILi128EEENS4_14SM90_TMA_STOREES1Y_S20_S20_EEEvvEEEEvNT_6ParamsE --------------------------
	.section	.nv.info._ZN7cutlass13device_kernelINS_4gemm6kernel13GemmUniversalIN4cute5tupleIJiiiiEEENS1_10collective13CollectiveMmaINS1_35MainloopSm100TmaUmmaWarpSpecializedILi6ELi2ELi4ENS5_IJNS4_1CILi1EEESB_SB_EEEEENS5_IJNSA_ILi128EEESE_NSA_ILi32EEEEEENS_10tfloat32_tENS5_IJlSB_lEEESH_SI_NS4_8TiledMMAINS4_8MMA_AtomIJNS4_17SM100_MMA_TF32_SSISH_SH_fLi128ELi128ELNS4_4UMMA5MajorE0ELSN_0ELNSM_7ScaleInE0ELSO_0EEEEEENS4_6LayoutISC_NS5_IJNSA_ILi0EEESS_SS_EEEEENS5_IJNS4_10UnderscoreESV_SV_EEEEENS4_13SM90_TMA_LOADENS4_14ComposedLayoutINS4_7SwizzleILi3ELi4ELi3EEENS4_18smem_ptr_flag_bitsILi32EEENSR_INS5_IJNSA_ILi8EEESF_EEENS5_IJSF_SB_EEEEEEEvNS4_8identityESY_S18_vS19_EENS_8epilogue10collective18CollectiveEpilogueINS1B_23Sm100TmaWarpSpecializedILi4ELi2ELi16ELb1ELb0EEEJSG_NS5_IJNSR_ISE_SB_EENSR_INSA_ILi16EEESB_EEEEESH_SI_SH_SI_NS1B_6fusion15FusionCallbacksIS1F_NS1K_17LinearCombinationISH_fSH_fLNS_15FloatRoundStyleE2EEESG_S1J_JEEENS4_5SM1004TMEM4LOAD26SM100_TMEM_LOAD_32dp32b16xESY_NSZ_INS10_ILi2ELi4ELi3EEES13_NSR_INS5_IJS14_S1H_EEENS5_IJS1H_SB_EEEEEEENS4_39AutoVectorizingCopyWithAssumedAlignmentILi128EEENS4_14SM90_TMA_STOREES1Y_S20_S20_EEEvvEEEEvNT_6ParamsE,"",@"SHT_CUDA_INFO"
	.sectionflags	@""
	.align	4


	//----- nvinfo : EIATTR_CUDA_API_VERSION
	.align		4
        /*0000*/ 	.byte	0x04, 0x37
        /*0002*/ 	.short	(.L_31 - .L_30)
.L_30:
        /*0004*/ 	.word	0x00000082


	//----- nvinfo : EIATTR_KPARAM_INFO
	.align		4
.L_31:
        /*0008*/ 	.byte	0x04, 0x17
        /*000a*/ 	.short	(.L_33 - .L_32)
.L_32:
        /*000c*/ 	.word	0x00000000
        /*0010*/ 	.short	0x0000
        /*0012*/ 	.short	0x0000
        /*0014*/ 	.byte	0x00, 0xf0, 0x01, 0x20


	//----- nvinfo : EIATTR_AT_ENTRY_FRAGMENTS
	.align		4
.L_33:
        /*0018*/ 	.byte	0x04, 0x4f
        /*001a*/ 	.short	(.L_35 - .L_34)


	//   ....[0]....
.L_34:
        /*001c*/ 	.word	0x00000006


	//----- nvinfo : EIATTR_RESERVED_SMEM_USED
	.align		4
.L_35:
        /*0020*/ 	.byte	0x01, 0x41
	.zero		2


	//----- nvinfo : EIATTR_SPARSE_MMA_MASK
	.align		4
        /*0024*/ 	.byte	0x03, 0x50
        /*0026*/ 	.short	0x0000


	//----- nvinfo : EIATTR_TCGEN05_1CTA_USED
	.align		4
        /*0028*/ 	.byte	0x01, 0x51
	.zero		2


	//----- nvinfo : EIATTR_MAXREG_COUNT
	.align		4
        /*002c*/ 	.byte	0x03, 0x1b
        /*002e*/ 	.short	0x00ff


	//----- nvinfo : EIATTR_NUM_BARRIERS
	.align		4
        /*0030*/ 	.byte	0x02, 0x4c
        /*0032*/ 	.byte	0x07
	.zero		1


	//----- nvinfo : EIATTR_EXTERNS
	.align		4
        /*0034*/ 	.byte	0x04, 0x0f
        /*0036*/ 	.short	(.L_37 - .L_36)


	//   ....[0]....
	.align		4
.L_36:
        /*0038*/ 	.word	index@(__assertfail)


	//----- nvinfo : EIATTR_MERCURY_ISA_VERSION
	.align		4
.L_37:
        /*003c*/ 	.byte	0x03, 0x5f
        /*003e*/ 	.short	0x0101


	//----- nvinfo : EIATTR_INT_WARP_WIDE_INSTR_OFFSETS
	.align		4
        /*0040*/ 	.byte	0x04, 0x31
        /*0042*/ 	.short	(.L_39 - .L_38)


	//   ....[0]....
.L_38:
        /*0044*/ 	.word	0x00001e10


	//   ....[1]....
        /*0048*/ 	.word	0x00003980


	//   ....[2]....
        /*004c*/ 	.word	0x000039a0


	//   ....[3]....
        /*0050*/ 	.word	0x000039d0


	//   ....[4]....
        /*0054*/ 	.word	0x00004300


	//   ....[5]....
        /*0058*/ 	.word	0x00004370


	//   ....[6]....
        /*005c*/ 	.word	0x00004460


	//   ....[7]....
        /*0060*/ 	.word	0x000044e0


	//   ....[8]....
        /*0064*/ 	.word	0x000045d0


	//   ....[9]....
        /*0068*/ 	.word	0x00004650


	//   ....[10]....
        /*006c*/ 	.word	0x00004750


	//   ....[11]....
        /*0070*/ 	.word	0x000047e0


	//   ....[12]....
        /*0074*/ 	.word	0x000048e0


	//   ....[13]....
        /*0078*/ 	.word	0x000049c0


	//   ....[14]....
        /*007c*/ 	.word	0x00004a60


	//   ....[15]....
        /*0080*/ 	.word	0x00004b50


	//   ....[16]....
        /*0084*/ 	.word	0x00004bf0


	//   ....[17]....
        /*0088*/ 	.word	0x00004d00


	//   ....[18]....
        /*008c*/ 	.word	0x00004e60


	//   ....[19]....
        /*0090*/ 	.word	0x00004fb0


	//----- nvinfo : EIATTR_COOP_GROUP_MASK_REGIDS
	.align		4
.L_39:
        /*0094*/ 	.byte	0x04, 0x29
        /*0096*/ 	.short	(.L_41 - .L_40)


	//   ....[0]....
.L_40:
        /*0098*/ 	.word	0xffffffff


	//   ....[1]....
        /*009c*/ 	.word	0xffffffff


	//   ....[2]....
        /*00a0*/ 	.word	0xffffffff


	//   ....[3]....
        /*00a4*/ 	.word	0xffffffff


	//   ....[4]....
        /*00a8*/ 	.word	0xffffffff


	//   ....[5]....
        /*00ac*/ 	.word	0xffffffff


	//   ....[6]....
        /*00b0*/ 	.word	0xffffffff


	//   ....[7]....
        /*00b4*/ 	.word	0xffffffff


	//   ....[8]....
        /*00b8*/ 	.word	0xffffffff


	//   ....[9]....
        /*00bc*/ 	.word	0xffffffff


	//   ....[10]....
        /*00c0*/ 	.word	0xffffffff


	//   ....[11]....
        /*00c4*/ 	.word	0xffffffff


	//   ....[12]....
        /*00c8*/ 	.word	0xffffffff


	//----- nvinfo : EIATTR_COOP_GROUP_INSTR_OFFSETS
	.align		4
.L_41:
        /*00cc*/ 	.byte	0x04, 0x28
        /*00ce*/ 	.short	(.L_43 - .L_42)


	//   ....[0]....
.L_42:
        /*00d0*/ 	.word	0x00000090


	//   ....[1]....
        /*00d4*/ 	.word	0x000004d0


	//   ....[2]....
        /*00d8*/ 	.word	0x00000680


	//   ....[3]....
        /*00dc*/ 	.word	0x00000820


	//   ....[4]....
        /*00e0*/ 	.word	0x00000920


	//   ....[5]....
        /*00e4*/ 	.word	0x00000a90


	//   ....[6]....
        /*00e8*/ 	.word	0x00000c30


	//   ....[7]....
        /*00ec*/ 	.word	0x00001cf0


	//   ....[8]....
        /*00f0*/ 	.word	0x00002bf0


	//   ....[9]....
        /*00f4*/ 	.word	0x00002e00


	//   ....[10]....
        /*00f8*/ 	.word	0x00002e30


	//   ....[11]....
        /*00fc*/ 	.word	0x00003860


	//   ....[12]....
        /*0100*/ 	.word	0x00003a90


	//----- nvinfo : EIATTR_VRC_CTA_INIT_COUNT
	.align		4
.L_43:
        /*0104*/ 	.byte	0x02, 0x4a
        /*0106*/ 	.byte	0x80
	.zero		1


	//----- nvinfo : EIATTR_SYSCALL_OFFSETS
	.align		4
        /*0108*/ 	.byte	0x04, 0x46
        /*010a*/ 	.short	(.L_45 - .L_44)


	//   ....[0]....
.L_44:
        /*010c*/ 	.word	0x00005a20


	//   ....[1]....
        /*0110*/ 	.word	0x00005b10


	//   ....[2]....
        /*0114*/ 	.word	0x00006270


	//   ....[3]....
        /*0118*/ 	.word	0x00006bf0


	//   ....[4]....
        /*011c*/ 	.word	0x00007540


	//   ....[5]....
        /*0120*/ 	.word	0x00007ee0


	//   ....[6]....
        /*0124*/ 	.word	0x00008880


	//   ....[7]....
        /*0128*/ 	.word	0x00009250


	//   ....[8]....
        /*012c*/ 	.word	0x00009bf0


	//   ....[9]....
        /*0130*/ 	.word	0x0000a540


	//----- nvinfo : EIATTR_MBARRIER_INSTR_OFFSETS
	.align		4
.L_45:
        /*0134*/ 	.byte	0x04, 0x39
        /*0136*/ 	.short	(.L_47 - .L_46)


	//   ....[0]....
.L_46:
        /*0138*/ 	.word	0x000005b0
        /*013c*/ 	.word	0x000000ff
        /*0140*/ 	.word	0x00000000
        /*0144*/ 	.short	0x0100
        /*0146*/ 	.byte	0x05
	.zero		1


	//   ....[1]....
        /*0148*/ 	.word	0x000005c0
        /*014c*/ 	.word	0x000000ff
        /*0150*/ 	.word	0x00000030
        /*0154*/ 	.short	0x0100
        /*0156*/ 	.byte	0x05
	.zero		1


	//   ....[2]....
        /*0158*/ 	.word	0x000005d0
        /*015c*/ 	.word	0x000000ff
        /*0160*/ 	.word	0x00000008
        /*0164*/ 	.short	0x0100
        /*0166*/ 	.byte	0x05
	.zero		1


	//   ....[3]....
        /*0168*/ 	.word	0x000005e0
        /*016c*/ 	.word	0x000000ff
        /*0170*/ 	.word	0x00000038
        /*0174*/ 	.short	0x0100
        /*0176*/ 	.byte	0x05
	.zero		1


	//   ....[4]....
        /*0178*/ 	.word	0x000005f0
        /*017c*/ 	.word	0x000000ff
        /*0180*/ 	.word	0x00000010
        /*0184*/ 	.short	0x0100
        /*0186*/ 	.byte	0x05
	.zero		1


	//   ....[5]....
        /*0188*/ 	.word	0x00000600
        /*018c*/ 	.word	0x000000ff
        /*0190*/ 	.word	0x00000040
        /*0194*/ 	.short	0x0100
        /*0196*/ 	.byte	0x05
	.zero		1


	//   ....[6]....
        /*0198*/ 	.word	0x00000610
        /*019c*/ 	.word	0x000000ff
        /*01a0*/ 	.word	0x00000018
        /*01a4*/ 	.short	0x0100
        /*01a6*/ 	.byte	0x05
	.zero		1


	//   ....[7]....
        /*01a8*/ 	.word	0x00000620
        /*01ac*/ 	.word	0x000000ff
        /*01b0*/ 	.word	0x00000048
        /*01b4*/ 	.short	0x0100
        /*01b6*/ 	.byte	0x05
	.zero		1


	//   ....[8]....
        /*01b8*/ 	.word	0x00000630
        /*01bc*/ 	.word	0x000000ff
        /*01c0*/ 	.word	0x00000020
        /*01c4*/ 	.short	0x0100
        /*01c6*/ 	.byte	0x05
	.zero		1


	//   ....[9]....
        /*01c8*/ 	.word	0x00000640
        /*01cc*/ 	.word	0x000000ff
        /*01d0*/ 	.word	0x00000050
        /*01d4*/ 	.short	0x0100
        /*01d6*/ 	.byte	0x05
	.zero		1


	//   ....[10]....
        /*01d8*/ 	.word	0x00000650
        /*01dc*/ 	.word	0x000000ff
        /*01e0*/ 	.word	0x00000028
        /*01e4*/ 	.short	0x0100
        /*01e6*/ 	.byte	0x05
	.zero		1


	//   ....[11]....
        /*01e8*/ 	.word	0x00000660
        /*01ec*/ 	.word	0x000000ff
        /*01f0*/ 	.word	0x00000058
        /*01f4*/ 	.short	0x0100
        /*01f6*/ 	.byte	0x05
	.zero		1


	//   ....[12]....
        /*01f8*/ 	.word	0x00000790
        /*01fc*/ 	.word	0x000000ff
        /*0200*/ 	.word	0x00000060
        /*0204*/ 	.short	0x0100
        /*0206*/ 	.byte	0x07
	.zero		1


	//   ....[13]....
        /*0208*/ 	.word	0x000007a0
        /*020c*/ 	.word	0x000000ff
        /*0210*/ 	.word	0x00000080
        /*0214*/ 	.short	0x0100
        /*0216*/ 	.byte	0x07
	.zero		1


	//   ....[14]....
        /*0218*/ 	.word	0x000007b0
        /*021c*/ 	.word	0x000000ff
        /*0220*/ 	.word	0x00000068
        /*0224*/ 	.short	0x0100
        /*0226*/ 	.byte	0x07
	.zero		1


	//   ....[15]....
        /*0228*/ 	.word	0x000007c0
        /*022c*/ 	.word	0x000000ff
        /*0230*/ 	.word	0x00000088
        /*0234*/ 	.short	0x0100
        /*0236*/ 	.byte	0x07
	.zero		1


	//   ....[16]....
        /*0238*/ 	.word	0x000007d0
        /*023c*/ 	.word	0x000000ff
        /*0240*/ 	.word	0x00000070
        /*0244*/ 	.short	0x0100
        /*0246*/ 	.byte	0x07
	.zero		1


	//   ....[17]....
        /*0248*/ 	.word	0x000007e0
        /*024c*/ 	.word	0x000000ff
        /*0250*/ 	.word	0x00000090
        /*0254*/ 	.short	0x0100
        /*0256*/ 	.byte	0x07
	.zero		1


	//   ....[18]....
        /*0258*/ 	.word	0x000007f0
        /*025c*/ 	.word	0x000000ff
        /*0260*/ 	.word	0x00000078
        /*0264*/ 	.short	0x0100
        /*0266*/ 	.byte	0x07
	.zero		1


	//   ....[19]....
        /*0268*/ 	.word	0x00000800
        /*026c*/ 	.word	0x000000ff
        /*0270*/ 	.word	0x00000098
        /*0274*/ 	.short	0x0100
        /*0276*/ 	.byte	0x07
	.zero		1


	//   ....[20]....
        /*0278*/ 	.word	0x000008f0
        /*027c*/ 	.word	0x000000ff
        /*0280*/ 	.word	0x000000a0
        /*0284*/ 	.short	0x0100
        /*0286*/ 	.byte	0x05
	.zero		1


	//   ....[21]....
        /*0288*/ 	.word	0x00000900
        /*028c*/ 	.word	0x000000ff
        /*0290*/ 	.word	0x000000a8
        /*0294*/ 	.short	0x0100
        /*0296*/ 	.byte	0x05
	.zero		1


	//   ....[22]....
        /*0298*/ 	.word	0x00000a40
        /*029c*/ 	.word	0x000000ff
        /*02a0*/ 	.word	0x000000b0
        /*02a4*/ 	.short	0x0100
        /*02a6*/ 	.byte	0x05
	.zero		1


	//   ....[23]....
        /*02a8*/ 	.word	0x00000a50
        /*02ac*/ 	.word	0x000000ff
        /*02b0*/ 	.word	0x000000c0
        /*02b4*/ 	.short	0x0100
        /*02b6*/ 	.byte	0x05
	.zero		1


	//   ....[24]....
        /*02b8*/ 	.word	0x00000a60
        /*02bc*/ 	.word	0x000000ff
        /*02c0*/ 	.word	0x000000b8
        /*02c4*/ 	.short	0x0100
        /*02c6*/ 	.byte	0x05
	.zero		1


	//   ....[25]....
        /*02c8*/ 	.word	0x00000a70
        /*02cc*/ 	.word	0x000000ff
        /*02d0*/ 	.word	0x000000c8
        /*02d4*/ 	.short	0x0100
        /*02d6*/ 	.byte	0x05
	.zero		1


	//   ....[26]....
        /*02d8*/ 	.word	0x00000ba0
        /*02dc*/ 	.word	0x000000ff
        /*02e0*/ 	.word	0x000000d0
        /*02e4*/ 	.short	0x0100
        /*02e6*/ 	.byte	0x07
	.zero		1


	//   ....[27]....
        /*02e8*/ 	.word	0x00000bb0
        /*02ec*/ 	.word	0x000000ff
        /*02f0*/ 	.word	0x000000f0
        /*02f4*/ 	.short	0x0100
        /*02f6*/ 	.byte	0x07
	.zero		1


	//   ....[28]....
        /*02f8*/ 	.word	0x00000bc0
        /*02fc*/ 	.word	0x000000ff
        /*0300*/ 	.word	0x000000d8
        /*0304*/ 	.short	0x0100
        /*0306*/ 	.byte	0x07
	.zero		1


	//   ....[29]....
        /*0308*/ 	.word	0x00000bd0
        /*030c*/ 	.word	0x000000ff
        /*0310*/ 	.word	0x000000f8
        /*0314*/ 	.short	0x0100
        /*0316*/ 	.byte	0x07
	.zero		1


	//   ....[30]....
        /*0318*/ 	.word	0x00000be0
        /*031c*/ 	.word	0x000000ff
        /*0320*/ 	.word	0x000000e0
        /*0324*/ 	.short	0x0100
        /*0326*/ 	.byte	0x07
	.zero		1


	//   ....[31]....
        /*0328*/ 	.word	0x00000bf0
        /*032c*/ 	.word	0x000000ff
        /*0330*/ 	.word	0x00000100
        /*0334*/ 	.short	0x0100
        /*0336*/ 	.byte	0x07
	.zero		1


	//   ....[32]....
        /*0338*/ 	.word	0x00000c00
        /*033c*/ 	.word	0x000000ff
        /*0340*/ 	.word	0x000000e8
        /*0344*/ 	.short	0x0100
        /*0346*/ 	.byte	0x07
	.zero		1


	//   ....[33]....
        /*0348*/ 	.word	0x00000c10
        /*034c*/ 	.word	0x000000ff
        /*0350*/ 	.word	0x00000108
        /*0354*/ 	.short	0x0100
        /*0356*/ 	.byte	0x07
	.zero		1


	//   ....[34]....
        /*0358*/ 	.word	0x00000d00
        /*035c*/ 	.word	0x000000ff
        /*0360*/ 	.word	0x00000110
        /*0364*/ 	.short	0x0100
        /*0366*/ 	.byte	0x05
	.zero		1


	//   ....[35]....
        /*0368*/ 	.word	0x00000d10
        /*036c*/ 	.word	0x000000ff
        /*0370*/ 	.word	0x00000120
        /*0374*/ 	.short	0x0100
        /*0376*/ 	.byte	0x05
	.zero		1


	//   ....[36]....
        /*0378*/ 	.word	0x00000d20
        /*037c*/ 	.word	0x000000ff
        /*0380*/ 	.word	0x00000118
        /*0384*/ 	.short	0x0100
        /*0386*/ 	.byte	0x05
	.zero		1


	//   ....[37]....
        /*0388*/ 	.word	0x00000d30
        /*038c*/ 	.word	0x000000ff
        /*0390*/ 	.word	0x00000128
        /*0394*/ 	.short	0x0100
        /*0396*/ 	.byte	0x05
	.zero		1


	//   ....[38]....
        /*0398*/ 	.word	0x00001610
        /*039c*/ 	.word	0x00000003
        /*03a0*/ 	.word	0x00000120
        /*03a4*/ 	.short	0x010a
        /*03a6*/ 	.byte	0xff
	.zero		1


	//   ....[39]....
        /*03a8*/ 	.word	0x00001640
        /*03ac*/ 	.word	0x00000003
        /*03b0*/ 	.word	0x00000110
        /*03b4*/ 	.short	0x0101
        /*03b6*/ 	.byte	0xff
	.zero		1


	//   ....[40]....
        /*03b8*/ 	.word	0x00001710
        /*03bc*/ 	.word	0x000000ff
        /*03c0*/ 	.word	0x00000030
        /*03c4*/ 	.short	0x010a
        /*03c6*/ 	.byte	0x08
	.zero		1


	//   ....[41]....
        /*03c8*/ 	.word	0x000017b0
        /*03cc*/ 	.word	0x000000ff
        /*03d0*/ 	.word	0x00000030
        /*03d4*/ 	.short	0x010a
        /*03d6*/ 	.byte	0x21
	.zero		1


	//   ....[42]....
        /*03d8*/ 	.word	0x00001910
        /*03dc*/ 	.word	0x000000ff
        /*03e0*/ 	.word	0x00000030
        /*03e4*/ 	.short	0x010a
        /*03e6*/ 	.byte	0x08
	.zero		1


	//   ....[43]....
        /*03e8*/ 	.word	0x00001a00
        /*03ec*/ 	.word	0x000000ff
        /*03f0*/ 	.word	0x000000a8
        /*03f4*/ 	.short	0x0101
        /*03f6*/ 	.byte	0x04
	.zero		1


	//   ....[44]....
        /*03f8*/ 	.word	0x00001a20
        /*03fc*/ 	.word	0x000000ff
        /*0400*/ 	.word	0x00000030
        /*0404*/ 	.short	0x010a
        /*0406*/ 	.byte	0x08
	.zero		1


	//   ....[45]....
        /*0408*/ 	.word	0x00001aa0
        /*040c*/ 	.word	0x000000ff
        /*0410*/ 	.word	0x00000030
        /*0414*/ 	.short	0x010a
        /*0416*/ 	.byte	0x11
	.zero		1


	//   ....[46]....
        /*0418*/ 	.word	0x00001c00
        /*041c*/ 	.word	0x000000ff
        /*0420*/ 	.word	0x00000030
        /*0424*/ 	.short	0x010a
        /*0426*/ 	.byte	0x08
	.zero		1


	//   ....[47]....
        /*0428*/ 	.word	0x00001d20
        /*042c*/ 	.word	0x00000002
        /*0430*/ 	.word	0x000000b0
        /*0434*/ 	.short	0x010a
        /*0436*/ 	.byte	0xff
	.zero		1


	//   ....[48]....
        /*0438*/ 	.word	0x00001de0
        /*043c*/ 	.word	0x00000002
        /*0440*/ 	.word	0x00000000
        /*0444*/ 	.short	0x0101
        /*0446*/ 	.byte	0xff
	.zero		1


	//   ....[49]....
        /*0448*/ 	.word	0x00002340
        /*044c*/ 	.word	0x000000ff
        /*0450*/ 	.word	0x00000000
        /*0454*/ 	.short	0x010a
        /*0456*/ 	.byte	0x05
	.zero		1


	//   ....[50]....
        /*0458*/ 	.word	0x000023d0
        /*045c*/ 	.word	0x000000ff
        /*0460*/ 	.word	0x00000000
        /*0464*/ 	.short	0x010a
        /*0466*/ 	.byte	0x05
	.zero		1


	//   ....[51]....
        /*0468*/ 	.word	0x00002460
        /*046c*/ 	.word	0x000000ff
        /*0470*/ 	.word	0x00000000
        /*0474*/ 	.short	0x010a
        /*0476*/ 	.byte	0x05
	.zero		1


	//   ....[52]....
        /*0478*/ 	.word	0x000024f0
        /*047c*/ 	.word	0x000000ff
        /*0480*/ 	.word	0x00000000
        /*0484*/ 	.short	0x010a
        /*0486*/ 	.byte	0x05
	.zero		1


	//   ....[53]....
        /*0488*/ 	.word	0x00002580
        /*048c*/ 	.word	0x000000ff
        /*0490*/ 	.word	0x00000000
        /*0494*/ 	.short	0x010a
        /*0496*/ 	.byte	0x05
	.zero		1


	//   ....[54]....
        /*0498*/ 	.word	0x00002620
        /*049c*/ 	.word	0x00000000
        /*04a0*/ 	.word	0x00000000
        /*04a4*/ 	.short	0x010a
        /*04a6*/ 	.byte	0xff
	.zero		1


	//   ....[55]....
        /*04a8*/ 	.word	0x00002740
        /*04ac*/ 	.word	0x00000000
        /*04b0*/ 	.word	0x00000110
        /*04b4*/ 	.short	0x010a
        /*04b6*/ 	.byte	0xff
	.zero		1


	//   ....[56]....
        /*04b8*/ 	.word	0x000027a0
        /*04bc*/ 	.word	0x00000004
        /*04c0*/ 	.word	0x00000000
        /*04c4*/ 	.short	0x0101
        /*04c6*/ 	.byte	0xff
	.zero		1


	//   ....[57]....
        /*04c8*/ 	.word	0x000027c0
        /*04cc*/ 	.word	0x000000ff
        /*04d0*/ 	.word	0x000000c0
        /*04d4*/ 	.short	0x010a
        /*04d6*/ 	.byte	0x05
	.zero		1


	//   ....[58]....
        /*04d8*/ 	.word	0x000028e0
        /*04dc*/ 	.word	0x00000000
        /*04e0*/ 	.word	0x000000b0
        /*04e4*/ 	.short	0x010a
        /*04e6*/ 	.byte	0xff
	.zero		1


	//   ....[59]....
        /*04e8*/ 	.word	0x000029f0
        /*04ec*/ 	.word	0x00000000
        /*04f0*/ 	.word	0x00000000
        /*04f4*/ 	.short	0x0101
        /*04f6*/ 	.byte	0xff
	.zero		1


	//   ....[60]....
        /*04f8*/ 	.word	0x00002a80
        /*04fc*/ 	.word	0x000000ff
        /*0500*/ 	.word	0x000000c0
        /*0504*/ 	.short	0x0106
        /*0506*/ 	.byte	0x05
	.zero		1


	//   ....[61]....
        /*0508*/ 	.word	0x00002aa0
        /*050c*/ 	.word	0x000000ff
        /*0510*/ 	.word	0x000000c0
        /*0514*/ 	.short	0x010a
        /*0516*/ 	.byte	0x05
	.zero		1


	//   ....[62]....
        /*0518*/ 	.word	0x00002b30
        /*051c*/ 	.word	0x000000ff
        /*0520*/ 	.word	0x000000c0
        /*0524*/ 	.short	0x0106
        /*0526*/ 	.byte	0x04
	.zero		1


	//   ....[63]....
        /*0528*/ 	.word	0x00002b70
        /*052c*/ 	.word	0x00000000
        /*0530*/ 	.word	0x000000c0
        /*0534*/ 	.short	0x010a
        /*0536*/ 	.byte	0xff
	.zero		1


	//   ....[64]....
        /*0538*/ 	.word	0x000030b0
        /*053c*/ 	.word	0x00000000
        /*0540*/ 	.word	0x000000b0
        /*0544*/ 	.short	0x010a
        /*0546*/ 	.byte	0xff
	.zero		1


	//   ....[65]....
        /*0548*/ 	.word	0x000031c0
        /*054c*/ 	.word	0x00000003
        /*0550*/ 	.word	0x00000000
        /*0554*/ 	.short	0x0101
        /*0556*/ 	.byte	0xff
	.zero		1


	//   ....[66]....
        /*0558*/ 	.word	0x000031d0
        /*055c*/ 	.word	0x000000ff
        /*0560*/ 	.word	0x00000000
        /*0564*/ 	.short	0x010a
        /*0566*/ 	.byte	0x06
	.zero		1


	//   ....[67]....
        /*0568*/ 	.word	0x000031f0
        /*056c*/ 	.word	0x000000ff
        /*0570*/ 	.word	0x000000f0
        /*0574*/ 	.short	0x010a
        /*0576*/ 	.byte	0x07
	.zero		1


	//   ....[68]....
        /*0578*/ 	.word	0x000032c0
        /*057c*/ 	.word	0x000000ff
        /*0580*/ 	.word	0x00000000
        /*0584*/ 	.short	0x010a
        /*0586*/ 	.byte	0x06
	.zero		1


	//   ....[69]....
        /*0588*/ 	.word	0x000033f0
        /*058c*/ 	.word	0x000000ff
        /*0590*/ 	.word	0x00000000
        /*0594*/ 	.short	0x010a
        /*0596*/ 	.byte	0x1a
	.zero		1


	//   ....[70]....
        /*0598*/ 	.word	0x00003690
        /*059c*/ 	.word	0x000000ff
        /*05a0*/ 	.word	0x00000000
        /*05a4*/ 	.short	0x010a
        /*05a6*/ 	.byte	0x06
	.zero		1


	//   ....[71]....
        /*05a8*/ 	.word	0x00003720
        /*05ac*/ 	.word	0x000000ff
        /*05b0*/ 	.word	0x00000000
        /*05b4*/ 	.short	0x010a
        /*05b6*/ 	.byte	0x06
	.zero		1


	//   ....[72]....
        /*05b8*/ 	.word	0x000037b0
        /*05bc*/ 	.word	0x000000ff
        /*05c0*/ 	.word	0x00000000
        /*05c4*/ 	.short	0x010a
        /*05c6*/ 	.byte	0x06
	.zero		1


	//   ....[73]....
        /*05c8*/ 	.word	0x00003840
        /*05cc*/ 	.word	0x000000ff
        /*05d0*/ 	.word	0x00000000
        /*05d4*/ 	.short	0x010a
        /*05d6*/ 	.byte	0x07
	.zero		1


	//   ....[74]....
        /*05d8*/ 	.word	0x00003ca0
        /*05dc*/ 	.word	0x00000000
        /*05e0*/ 	.word	0x000000b0
        /*05e4*/ 	.short	0x010a
        /*05e6*/ 	.byte	0xff
	.zero		1


	//   ....[75]....
        /*05e8*/ 	.word	0x00003d60
        /*05ec*/ 	.word	0x00000000
        /*05f0*/ 	.word	0x00000000
        /*05f4*/ 	.short	0x0101
        /*05f6*/ 	.byte	0xff
	.zero		1


	//   ....[76]....
        /*05f8*/ 	.word	0x00004080
        /*05fc*/ 	.word	0x000000ff
        /*0600*/ 	.word	0x000000a8
        /*0604*/ 	.short	0x010a
        /*0606*/ 	.byte	0x07
	.zero		1


	//   ....[77]....
        /*0608*/ 	.word	0x00004280
        /*060c*/ 	.word	0x000000ff
        /*0610*/ 	.word	0x00000080
        /*0614*/ 	.short	0x010a
        /*0616*/ 	.byte	0x07
	.zero		1


	//   ....[78]....
        /*0618*/ 	.word	0x00004400
        /*061c*/ 	.word	0x000000ff
        /*0620*/ 	.word	0x00000060
        /*0624*/ 	.short	0x010b
        /*0626*/ 	.byte	0x07
	.zero		1


	//   ....[79]....
        /*0628*/ 	.word	0x00004410
        /*062c*/ 	.word	0x000000ff
        /*0630*/ 	.word	0x00000000
        /*0634*/ 	.short	0x0101
        /*0636*/ 	.byte	0x15
	.zero		1


	//   ....[80]....
        /*0638*/ 	.word	0x00004430
        /*063c*/ 	.word	0x000000ff
        /*0640*/ 	.word	0x00000088
        /*0644*/ 	.short	0x010a
        /*0646*/ 	.byte	0x07
	.zero		1


	//   ....[81]....
        /*0648*/ 	.word	0x00004570
        /*064c*/ 	.word	0x000000ff
        /*0650*/ 	.word	0x00000068
        /*0654*/ 	.short	0x010b
        /*0656*/ 	.byte	0x07
	.zero		1


	//   ....[82]....
        /*0658*/ 	.word	0x00004580
        /*065c*/ 	.word	0x000000ff
        /*0660*/ 	.word	0x00000000
        /*0664*/ 	.short	0x0101
        /*0666*/ 	.byte	0x0f
	.zero		1


	//   ....[83]....
        /*0668*/ 	.word	0x000045a0
        /*066c*/ 	.word	0x000000ff
        /*0670*/ 	.word	0x00000090
        /*0674*/ 	.short	0x010a
        /*0676*/ 	.byte	0x07
	.zero		1


	//   ....[84]....
        /*0678*/ 	.word	0x000046f0
        /*067c*/ 	.word	0x000000ff
        /*0680*/ 	.word	0x00000070
        /*0684*/ 	.short	0x010b
        /*0686*/ 	.byte	0x07
	.zero		1


	//   ....[85]....
        /*0688*/ 	.word	0x00004700
        /*068c*/ 	.word	0x000000ff
        /*0690*/ 	.word	0x00000000
        /*0694*/ 	.short	0x0101
        /*0696*/ 	.byte	0x0e
	.zero		1


	//   ....[86]....
        /*0698*/ 	.word	0x00004720
        /*069c*/ 	.word	0x000000ff
        /*06a0*/ 	.word	0x00000098
        /*06a4*/ 	.short	0x010a
        /*06a6*/ 	.byte	0x07
	.zero		1


	//   ....[87]....
        /*06a8*/ 	.word	0x00004880
        /*06ac*/ 	.word	0x000000ff
        /*06b0*/ 	.word	0x00000078
        /*06b4*/ 	.short	0x010b
        /*06b6*/ 	.byte	0x07
	.zero		1


	//   ....[88]....
        /*06b8*/ 	.word	0x00004890
        /*06bc*/ 	.word	0x000000ff
        /*06c0*/ 	.word	0x00000000
        /*06c4*/ 	.short	0x0101
        /*06c6*/ 	.byte	0x0d
	.zero		1


	//   ....[89]....
        /*06c8*/ 	.word	0x000048b0
        /*06cc*/ 	.word	0x000000ff
        /*06d0*/ 	.word	0x00000080
        /*06d4*/ 	.short	0x010a
        /*06d6*/ 	.byte	0x07
	.zero		1


	//   ....[90]....
        /*06d8*/ 	.word	0x00004a00
        /*06dc*/ 	.word	0x000000ff
        /*06e0*/ 	.word	0x00000060
        /*06e4*/ 	.short	0x010b
        /*06e6*/ 	.byte	0x07
	.zero		1


	//   ....[91]....
        /*06e8*/ 	.word	0x00004a10
        /*06ec*/ 	.word	0x000000ff
        /*06f0*/ 	.word	0x00000000
        /*06f4*/ 	.short	0x0101
        /*06f6*/ 	.byte	0x15
	.zero		1


	//   ....[92]....
        /*06f8*/ 	.word	0x00004a30
        /*06fc*/ 	.word	0x000000ff
        /*0700*/ 	.word	0x00000088
        /*0704*/ 	.short	0x010a
        /*0706*/ 	.byte	0x07
	.zero		1


	//   ....[93]....
        /*0708*/ 	.word	0x00004b90
        /*070c*/ 	.word	0x000000ff
        /*0710*/ 	.word	0x00000068
        /*0714*/ 	.short	0x010b
        /*0716*/ 	.byte	0x07
	.zero		1


	//   ....[94]....
        /*0718*/ 	.word	0x00004ba0
        /*071c*/ 	.word	0x000000ff
        /*0720*/ 	.word	0x00000000
        /*0724*/ 	.short	0x0101
        /*0726*/ 	.byte	0x0f
	.zero		1


	//   ....[95]....
        /*0728*/ 	.word	0x00004bb0
        /*072c*/ 	.word	0x000000ff
        /*0730*/ 	.word	0x00000090
        /*0734*/ 	.short	0x010a
        /*0736*/ 	.byte	0x07
	.zero		1


	//   ....[96]....
        /*0738*/ 	.word	0x00004d50
        /*073c*/ 	.word	0x000000ff
        /*0740*/ 	.word	0x00000070
        /*0744*/ 	.short	0x010b
        /*0746*/ 	.byte	0x07
	.zero		1


	//   ....[97]....
        /*0748*/ 	.word	0x00004dc0
        /*074c*/ 	.word	0x000000ff
        /*0750*/ 	.word	0x00000000
        /*0754*/ 	.short	0x0101
        /*0756*/ 	.byte	0x0e
	.zero		1


	//   ....[98]....
        /*0758*/ 	.word	0x00004df0
        /*075c*/ 	.word	0x000000ff
        /*0760*/ 	.word	0x00000098
        /*0764*/ 	.short	0x010a
        /*0766*/ 	.byte	0x07
	.zero		1


	//   ....[99]....
        /*0768*/ 	.word	0x00004ff0
        /*076c*/ 	.word	0x000000ff
        /*0770*/ 	.word	0x00000078
        /*0774*/ 	.short	0x010b
        /*0776*/ 	.byte	0x07
	.zero		1


	//   ....[100]....
        /*0778*/ 	.word	0x00005010
        /*077c*/ 	.word	0x000000ff
        /*0780*/ 	.word	0x00000000
        /*0784*/ 	.short	0x0101
        /*0786*/ 	.byte	0x0d
	.zero		1


	//   ....[101]....
        /*0788*/ 	.word	0x00005030
        /*078c*/ 	.word	0x000000ff
        /*0790*/ 	.word	0x00000080
        /*0794*/ 	.short	0x010a
        /*0796*/ 	.byte	0x07
	.zero		1


	//   ....[102]....
        /*0798*/ 	.word	0x00005050
        /*079c*/ 	.word	0x000000ff
        /*07a0*/ 	.word	0x00000088
        /*07a4*/ 	.short	0x010a
        /*07a6*/ 	.byte	0x07
	.zero		1


	//   ....[103]....
        /*07a8*/ 	.word	0x00005070
        /*07ac*/ 	.word	0x000000ff
        /*07b0*/ 	.word	0x00000090
        /*07b4*/ 	.short	0x010a
        /*07b6*/ 	.byte	0x07
	.zero		1


	//   ....[104]....
        /*07b8*/ 	.word	0x000050c0
        /*07bc*/ 	.word	0x00000002
        /*07c0*/ 	.word	0x00000098
        /*07c4*/ 	.short	0x010a
        /*07c6*/ 	.byte	0xff
	.zero		1


	//   ....[105]....
        /*07c8*/ 	.word	0x000053e0
        /*07cc*/ 	.word	0x00000000
        /*07d0*/ 	.word	0x000000b0
        /*07d4*/ 	.short	0x010a
        /*07d6*/ 	.byte	0xff
	.zero		1


	//   ....[106]....
        /*07d8*/ 	.word	0x000054f0
        /*07dc*/ 	.word	0x00000000
        /*07e0*/ 	.word	0x00000000
        /*07e4*/ 	.short	0x0101
        /*07e6*/ 	.byte	0xff
	.zero		1


	//   ....[107]....
        /*07e8*/ 	.word	0x00005f40
        /*07ec*/ 	.word	0x000000ff
        /*07f0*/ 	.word	0x00000060
        /*07f4*/ 	.short	0x010a
        /*07f6*/ 	.byte	0x30
	.zero		1


	//   ....[108]....
        /*07f8*/ 	.word	0x00005f70
        /*07fc*/ 	.word	0x00000057
        /*0800*/ 	.word	0x000000d0
        /*0804*/ 	.short	0x010a
        /*0806*/ 	.byte	0xff
	.zero		1


	//   ....[109]....
        /*0808*/ 	.word	0x00006060
        /*080c*/ 	.word	0x000000ff
        /*0810*/ 	.word	0x00000060
        /*0814*/ 	.short	0x010a
        /*0816*/ 	.byte	0x30
	.zero		1


	//   ....[110]....
        /*0818*/ 	.word	0x00006150
        /*081c*/ 	.word	0x00000057
        /*0820*/ 	.word	0x000000d0
        /*0824*/ 	.short	0x010a
        /*0826*/ 	.byte	0xff
	.zero		1


	//   ....[111]....
        /*0828*/ 	.word	0x00006920
        /*082c*/ 	.word	0x00000000
        /*0830*/ 	.word	0x00000000
        /*0834*/ 	.short	0x0101
        /*0836*/ 	.byte	0xff
	.zero		1


	//   ....[112]....
        /*0838*/ 	.word	0x00006930
        /*083c*/ 	.word	0x00000003
        /*0840*/ 	.word	0x00000060
        /*0844*/ 	.short	0x010a
        /*0846*/ 	.byte	0xff
	.zero		1


	//   ....[113]....
        /*0848*/ 	.word	0x00006a10
        /*084c*/ 	.word	0x00000003
        /*0850*/ 	.word	0x00000060
        /*0854*/ 	.short	0x010a
        /*0856*/ 	.byte	0xff
	.zero		1


	//   ....[114]....
        /*0858*/ 	.word	0x00007270
        /*085c*/ 	.word	0x0000005a
        /*0860*/ 	.word	0x00000000
        /*0864*/ 	.short	0x0101
        /*0866*/ 	.byte	0xff
	.zero		1


	//   ....[115]....
        /*0868*/ 	.word	0x00007290
        /*086c*/ 	.word	0x0000005b
        /*0870*/ 	.word	0x00000060
        /*0874*/ 	.short	0x010a
        /*0876*/ 	.byte	0xff
	.zero		1


	//   ....[116]....
        /*0878*/ 	.word	0x00007360
        /*087c*/ 	.word	0x0000005b
        /*0880*/ 	.word	0x00000060
        /*0884*/ 	.short	0x010a
        /*0886*/ 	.byte	0xff
	.zero		1


	//   ....[117]....
        /*0888*/ 	.word	0x00007bc0
        /*088c*/ 	.word	0x0000005a
        /*0890*/ 	.word	0x00000000
        /*0894*/ 	.short	0x0101
        /*0896*/ 	.byte	0xff
	.zero		1


	//   ....[118]....
        /*0898*/ 	.word	0x00007be0
        /*089c*/ 	.word	0x0000005b
        /*08a0*/ 	.word	0x00000060
        /*08a4*/ 	.short	0x010a
        /*08a6*/ 	.byte	0xff
	.zero		1


	//   ....[119]....
        /*08a8*/ 	.word	0x00007cc0
        /*08ac*/ 	.word	0x0000005b
        /*08b0*/ 	.word	0x00000060
        /*08b4*/ 	.short	0x010a
        /*08b6*/ 	.byte	0xff
	.zero		1


	//   ....[120]....
        /*08b8*/ 	.word	0x00008560
        /*08bc*/ 	.word	0x0000005b
        /*08c0*/ 	.word	0x00000000
        /*08c4*/ 	.short	0x0101
        /*08c6*/ 	.byte	0xff
	.zero		1


	//   ....[121]....
        /*08c8*/ 	.word	0x00008580
        /*08cc*/ 	.word	0x0000005c
        /*08d0*/ 	.word	0x00000060
        /*08d4*/ 	.short	0x010a
        /*08d6*/ 	.byte	0xff
	.zero		1


	//   ....[122]....
        /*08d8*/ 	.word	0x00008650
        /*08dc*/ 	.word	0x0000005c
        /*08e0*/ 	.word	0x00000060
        /*08e4*/ 	.short	0x010a
        /*08e6*/ 	.byte	0xff
	.zero		1


	//   ....[123]....
        /*08e8*/ 	.word	0x00008f30
        /*08ec*/ 	.word	0x0000005b
        /*08f0*/ 	.word	0x00000000
        /*08f4*/ 	.short	0x0101
        /*08f6*/ 	.byte	0xff
	.zero		1


	//   ....[124]....
        /*08f8*/ 	.word	0x00008f50
        /*08fc*/ 	.word	0x0000005c
        /*0900*/ 	.word	0x00000060
        /*0904*/ 	.short	0x010a
        /*0906*/ 	.byte	0xff
	.zero		1


	//   ....[125]....
        /*0908*/ 	.word	0x00009020
        /*090c*/ 	.word	0x0000005c
        /*0910*/ 	.word	0x00000060
        /*0914*/ 	.short	0x010a
        /*0916*/ 	.byte	0xff
	.zero		1


	//   ....[126]....
        /*0918*/ 	.word	0x000098d0
        /*091c*/ 	.word	0x0000005b
        /*0920*/ 	.word	0x00000000
        /*0924*/ 	.short	0x0101
        /*0926*/ 	.byte	0xff
	.zero		1


	//   ....[127]....
        /*0928*/ 	.word	0x000098f0
        /*092c*/ 	.word	0x0000005c
        /*0930*/ 	.word	0x00000060
        /*0934*/ 	.short	0x010a
        /*0936*/ 	.byte	0xff
	.zero		1


	//   ....[128]....
        /*0938*/ 	.word	0x000099c0
        /*093c*/ 	.word	0x0000005c
        /*0940*/ 	.word	0x00000060
        /*0944*/ 	.short	0x010a
        /*0946*/ 	.byte	0xff
	.zero		1


	//   ....[129]....
        /*0948*/ 	.word	0x0000a270
        /*094c*/ 	.word	0x0000005b
        /*0950*/ 	.word	0x00000000
        /*0954*/ 	.short	0x0101
        /*0956*/ 	.byte	0xff
	.zero		1


	//   ....[130]....
        /*0958*/ 	.word	0x0000a290
        /*095c*/ 	.word	0x0000005c
        /*0960*/ 	.word	0x00000060
        /*0964*/ 	.short	0x010a
        /*0966*/ 	.byte	0xff
	.zero		1


	//   ....[131]....
        /*0968*/ 	.word	0x0000a360
        /*096c*/ 	.word	0x0000005c
        /*0970*/ 	.word	0x00000060
        /*0974*/ 	.short	0x010a
        /*0976*/ 	.byte	0xff
	.zero		1


	//   ....[132]....
        /*0978*/ 	.word	0x0000a6a0
        /*097c*/ 	.word	0x000000ff
        /*0980*/ 	.word	0x00000000
        /*0984*/ 	.short	0x0101
        /*0986*/ 	.byte	0x05
	.zero		1


	//   ....[133]....
        /*0988*/ 	.word	0x0000ac20
        /*098c*/ 	.word	0x00000002
        /*0990*/ 	.word	0x00000000
        /*0994*/ 	.short	0x0101
        /*0996*/ 	.byte	0xff
	.zero		1


	//   ....[134]....
        /*0998*/ 	.word	0x0000ae90
        /*099c*/ 	.word	0x000000ff
        /*09a0*/ 	.word	0x00000000
        /*09a4*/ 	.short	0x0101
        /*09a6*/ 	.byte	0x04
	.zero		1


	//   ....[135]....
        /*09a8*/ 	.word	0x0000aeb0
        /*09ac*/ 	.word	0x00000003
        /*09b0*/ 	.word	0x00000120
        /*09b4*/ 	.short	0x010a
        /*09b6*/ 	.byte	0xff
	.zero		1


	//   ....[136]....
        /*09b8*/ 	.word	0x0000af10
        /*09bc*/ 	.word	0x00000002
        /*09c0*/ 	.word	0x00000030
        /*09c4*/ 	.short	0x010a
        /*09c6*/ 	.byte	0xff
	.zero		1


	//   ....[137]....
        /*09c8*/ 	.word	0x0000af70
        /*09cc*/ 	.word	0x00000002
        /*09d0*/ 	.word	0x00000030
        /*09d4*/ 	.short	0x010a
        /*09d6*/ 	.byte	0xff
	.zero		1


	//   ....[138]....
        /*09d8*/ 	.word	0x0000afc0
        /*09dc*/ 	.word	0x00000002
        /*09e0*/ 	.word	0x000000b0
        /*09e4*/ 	.short	0x010a
        /*09e6*/ 	.byte	0xff
	.zero		1


	//   ....[139]....
        /*09e8*/ 	.word	0x0000b020
        /*09ec*/ 	.word	0x00000000
        /*09f0*/ 	.word	0x00000000
        /*09f4*/ 	.short	0x010a
        /*09f6*/ 	.byte	0xff
	.zero		1


	//   ....[140]....
        /*09f8*/ 	.word	0x0000b080
        /*09fc*/ 	.word	0x00000000
        /*0a00*/ 	.word	0x00000000
        /*0a04*/ 	.short	0x010a
        /*0a06*/ 	.byte	0xff
	.zero		1


	//   ....[141]....
        /*0a08*/ 	.word	0x0000b0e0
        /*0a0c*/ 	.word	0x00000000
        /*0a10*/ 	.word	0x00000000
        /*0a14*/ 	.short	0x010a
        /*0a16*/ 	.byte	0xff
	.zero		1


	//   ....[142]....
        /*0a18*/ 	.word	0x0000b140
        /*0a1c*/ 	.word	0x00000000
        /*0a20*/ 	.word	0x00000000
        /*0a24*/ 	.short	0x010a
        /*0a26*/ 	.byte	0xff
	.zero		1


	//   ....[143]....
        /*0a28*/ 	.word	0x0000b1a0
        /*0a2c*/ 	.word	0x00000000
        /*0a30*/ 	.word	0x00000000
        /*0a34*/ 	.short	0x010a
        /*0a36*/ 	.byte	0xff
	.zero		1


	//   ....[144]....
        /*0a38*/ 	.word	0x0000b1f0
        /*0a3c*/ 	.word	0x00000000
        /*0a40*/ 	.word	0x00000110
        /*0a44*/ 	.short	0x010a
        /*0a46*/ 	.byte	0xff
	.zero		1


	//   ....[145]....
        /*0a48*/ 	.word	0x0000b250
        /*0a4c*/ 	.word	0x00000000
        /*0a50*/ 	.word	0x000000c0
        /*0a54*/ 	.short	0x010a
        /*0a56*/ 	.byte	0xff
	.zero		1


	//   ....[146]....
        /*0a58*/ 	.word	0x0000b2a0
        /*0a5c*/ 	.word	0x00000000
        /*0a60*/ 	.word	0x000000b0
        /*0a64*/ 	.short	0x010a
        /*0a66*/ 	.byte	0xff
	.zero		1


	//   ....[147]....
        /*0a68*/ 	.word	0x0000b300
        /*0a6c*/ 	.word	0x00000000
        /*0a70*/ 	.word	0x000000c0
        /*0a74*/ 	.short	0x010a
        /*0a76*/ 	.byte	0xff
	.zero		1


	//   ....[148]....
        /*0a78*/ 	.word	0x0000b350
        /*0a7c*/ 	.word	0x00000000
        /*0a80*/ 	.word	0x000000b0
        /*0a84*/ 	.short	0x010a
        /*0a86*/ 	.byte	0xff
	.zero		1


	//   ....[149]....
        /*0a88*/ 	.word	0x0000b3b0
        /*0a8c*/ 	.word	0x00000003
        /*0a90*/ 	.word	0x000000f0
        /*0a94*/ 	.short	0x010a
        /*0a96*/ 	.byte	0xff
	.zero		1


	//   ....[150]....
        /*0a98*/ 	.word	0x0000b410
        /*0a9c*/ 	.word	0x00000000
        /*0aa0*/ 	.word	0x00000000
        /*0aa4*/ 	.short	0x010a
        /*0aa6*/ 	.byte	0xff
	.zero		1


	//   ....[151]....
        /*0aa8*/ 	.word	0x0000b470
        /*0aac*/ 	.word	0x00000000
        /*0ab0*/ 	.word	0x00000000
        /*0ab4*/ 	.short	0x010a
        /*0ab6*/ 	.byte	0xff
	.zero		1


	//   ....[152]....
        /*0ab8*/ 	.word	0x0000b4d0
        /*0abc*/ 	.word	0x00000000
        /*0ac0*/ 	.word	0x00000000
        /*0ac4*/ 	.short	0x010a
        /*0ac6*/ 	.byte	0xff
	.zero		1


	//   ....[153]....
        /*0ac8*/ 	.word	0x0000b530
        /*0acc*/ 	.word	0x00000000
        /*0ad0*/ 	.word	0x00000000
        /*0ad4*/ 	.short	0x010a
        /*0ad6*/ 	.byte	0xff
	.zero		1


	//   ....[154]....
        /*0ad8*/ 	.word	0x0000b590
        /*0adc*/ 	.word	0x00000000
        /*0ae0*/ 	.word	0x00000000
        /*0ae4*/ 	.short	0x010a
        /*0ae6*/ 	.byte	0xff
	.zero		1


	//   ....[155]....
        /*0ae8*/ 	.word	0x0000b5e0
        /*0aec*/ 	.word	0x00000000
        /*0af0*/ 	.word	0x000000b0
        /*0af4*/ 	.short	0x010a
        /*0af6*/ 	.byte	0xff
	.zero		1


	//   ....[156]....
        /*0af8*/ 	.word	0x0000b640
        /*0afc*/ 	.word	0x00000000
        /*0b00*/ 	.word	0x000000a8
        /*0b04*/ 	.short	0x010a
        /*0b06*/ 	.byte	0xff
	.zero		1


	//   ....[157]....
        /*0b08*/ 	.word	0x0000b6a0
        /*0b0c*/ 	.word	0x00000003
        /*0b10*/ 	.word	0x00000080
        /*0b14*/ 	.short	0x010a
        /*0b16*/ 	.byte	0xff
	.zero		1


	//   ....[158]....
        /*0b18*/ 	.word	0x0000b700
        /*0b1c*/ 	.word	0x00000003
        /*0b20*/ 	.word	0x00000088
        /*0b24*/ 	.short	0x010a
        /*0b26*/ 	.byte	0xff
	.zero		1


	//   ....[159]....
        /*0b28*/ 	.word	0x0000b760
        /*0b2c*/ 	.word	0x00000003
        /*0b30*/ 	.word	0x00000090
        /*0b34*/ 	.short	0x010a
        /*0b36*/ 	.byte	0xff
	.zero		1


	//   ....[160]....
        /*0b38*/ 	.word	0x0000b7c0
        /*0b3c*/ 	.word	0x00000003
        /*0b40*/ 	.word	0x00000098
        /*0b44*/ 	.short	0x010a
        /*0b46*/ 	.byte	0xff
	.zero		1


	//   ....[161]....
        /*0b48*/ 	.word	0x0000b820
        /*0b4c*/ 	.word	0x00000003
        /*0b50*/ 	.word	0x00000080
        /*0b54*/ 	.short	0x010a
        /*0b56*/ 	.byte	0xff
	.zero		1


	//   ....[162]....
        /*0b58*/ 	.word	0x0000b880
        /*0b5c*/ 	.word	0x00000003
        /*0b60*/ 	.word	0x00000088
        /*0b64*/ 	.short	0x010a
        /*0b66*/ 	.byte	0xff
	.zero		1


	//   ....[163]....
        /*0b68*/ 	.word	0x0000b8e0
        /*0b6c*/ 	.word	0x00000003
        /*0b70*/ 	.word	0x00000090
        /*0b74*/ 	.short	0x010a
        /*0b76*/ 	.byte	0xff
	.zero		1


	//   ....[164]....
        /*0b78*/ 	.word	0x0000b940
        /*0b7c*/ 	.word	0x00000003
        /*0b80*/ 	.word	0x00000098
        /*0b84*/ 	.short	0x010a
        /*0b86*/ 	.byte	0xff
	.zero		1


	//   ....[165]....
        /*0b88*/ 	.word	0x0000b9a0
        /*0b8c*/ 	.word	0x00000003
        /*0b90*/ 	.word	0x00000080
        /*0b94*/ 	.short	0x010a
        /*0b96*/ 	.byte	0xff
	.zero		1


	//   ....[166]....
        /*0b98*/ 	.word	0x0000ba00
        /*0b9c*/ 	.word	0x00000003
        /*0ba0*/ 	.word	0x00000088
        /*0ba4*/ 	.short	0x010a
        /*0ba6*/ 	.byte	0xff
	.zero		1


	//   ....[167]....
        /*0ba8*/ 	.word	0x0000ba60
        /*0bac*/ 	.word	0x00000003
        /*0bb0*/ 	.word	0x00000090
        /*0bb4*/ 	.short	0x010a
        /*0bb6*/ 	.byte	0xff
	.zero		1


	//   ....[168]....
        /*0bb8*/ 	.word	0x0000bab0
        /*0bbc*/ 	.word	0x00000000
        /*0bc0*/ 	.word	0x000000b0
        /*0bc4*/ 	.short	0x010a
        /*0bc6*/ 	.byte	0xff
	.zero		1


	//   ....[169]....
        /*0bc8*/ 	.word	0x0000bb10
        /*0bcc*/ 	.word	0x00000002
        /*0bd0*/ 	.word	0x00000060
        /*0bd4*/ 	.short	0x010a
        /*0bd6*/ 	.byte	0xff
	.zero		1


	//   ....[170]....
        /*0bd8*/ 	.word	0x0000bb60
        /*0bdc*/ 	.word	0x00000057
        /*0be0*/ 	.word	0x000000d0
        /*0be4*/ 	.short	0x010a
        /*0be6*/ 	.byte	0xff
	.zero		1


	//   ....[171]....
        /*0be8*/ 	.word	0x0000bbb0
        /*0bec*/ 	.word	0x00000003
        /*0bf0*/ 	.word	0x00000060
        /*0bf4*/ 	.short	0x010a
        /*0bf6*/ 	.byte	0xff
	.zero		1


	//   ....[172]....
        /*0bf8*/ 	.word	0x0000bc00
        /*0bfc*/ 	.word	0x0000005b
        /*0c00*/ 	.word	0x00000060
        /*0c04*/ 	.short	0x010a
        /*0c06*/ 	.byte	0xff
	.zero		1


	//   ....[173]....
        /*0c08*/ 	.word	0x0000bc50
        /*0c0c*/ 	.word	0x0000005b
        /*0c10*/ 	.word	0x00000060
        /*0c14*/ 	.short	0x010a
        /*0c16*/ 	.byte	0xff
	.zero		1


	//   ....[174]....
        /*0c18*/ 	.word	0x0000bca0
        /*0c1c*/ 	.word	0x0000005c
        /*0c20*/ 	.word	0x00000060
        /*0c24*/ 	.short	0x010a
        /*0c26*/ 	.byte	0xff
	.zero		1


	//   ....[175]....
        /*0c28*/ 	.word	0x0000bcf0
        /*0c2c*/ 	.word	0x0000005c
        /*0c30*/ 	.word	0x00000060
        /*0c34*/ 	.short	0x010a
        /*0c36*/ 	.byte	0xff
	.zero		1


	//   ....[176]....
        /*0c38*/ 	.word	0x0000bd40
        /*0c3c*/ 	.word	0x0000005c
        /*0c40*/ 	.word	0x00000060
        /*0c44*/ 	.short	0x010a
        /*0c46*/ 	.byte	0xff
	.zero		1


	//   ....[177]....
        /*0c48*/ 	.word	0x0000bd90
        /*0c4c*/ 	.word	0x0000005c
        /*0c50*/ 	.word	0x00000060
        /*0c54*/ 	.short	0x010a
        /*0c56*/ 	.byte	0xff
	.zero		1


	//----- nvinfo : EIATTR_NUM_MBARRIERS
	.align		4
.L_47:
        /*0c58*/ 	.byte	0x03, 0x38
        /*0c5a*/ 	.short	0x0026


	//----- nvinfo : EIATTR_EXIT_INSTR_OFFSETS
	.align		4
        /*0c5c*/ 	.byte	0x04, 0x1c
        /*0c5e*/ 	.short	(.L_49 - .L_48)


	//   ....[0]....
.L_48:
        /*0c60*/ 	.word	0x00002650


	//   ....[1]....
        /*0c64*/ 	.word	0x00002b40


	//   ....[2]....
        /*0c68*/ 	.word	0x00002ba0


	//   ....[3]....
        /*0c6c*/ 	.word	0x00003aa0


	//   ....[4]....
        /*0c70*/ 	.word	0x000050f0


	//   ....[5]....
        /*0c74*/ 	.word	0x00005130


	//   ....[6]....
        /*0c78*/ 	.word	0x0000ad80


	//   ....[7]....
        /*0c7c*/ 	.word	0x0000ae00


	//   ....[8]....
        /*0c80*/ 	.word	0x0000ae30


	//   ....[9]....
        /*0c84*/ 	.word	0x0000aea0


	//----- nvinfo : EIATTR_MAX_THREADS
	.align		4
.L_49:
        /*0c88*/ 	.byte	0x04, 0x05
        /*0c8a*/ 	.short	(.L_51 - .L_50)
.L_50:
        /*0c8c*/ 	.word	0x00000100
        /*0c90*/ 	.word	0x00000001
        /*0c94*/ 	.word	0x00000001


	//----- nvinfo : EIATTR_CRS_STACK_SIZE
	.align		4
.L_51:
        /*0c98*/ 	.byte	0x04, 0x1e
        /*0c9a*/ 	.short	(.L_53 - .L_52)
.L_52:
        /*0c9c*/ 	.word	0x00000000


	//----- nvinfo : EIATTR_CBANK_PARAM_SIZE
	.align		4
.L_53:
        /*0ca0*/ 	.byte	0x03, 0x19
        /*0ca2*/ 	.short	0x0800


	//----- nvinfo : EIATTR_PARAM_CBANK
	.align		4
        /*0ca4*/ 	.byte	0x04, 0x0a
        /*0ca6*/ 	.short	(.L_55 - .L_54)
	.align		4
.L_54:
        /*0ca8*/ 	.word	index@(.nv.constant0._ZN7cutlass13device_kernelINS_4gemm6kernel13GemmUniversalIN4cute5tupleIJiiiiEEENS1_10collective13CollectiveMmaINS1_35MainloopSm100TmaUmmaWarpSpecializedILi6ELi2ELi4ENS5_IJNS4_1CILi1EEESB_SB_EEEEENS5_IJNSA_ILi128EEESE_NSA_ILi32EEEEEENS_10tfloat32_tENS5_IJlSB_lEEESH_SI_NS4_8TiledMMAINS4_8MMA_AtomIJNS4_17SM100_MMA_TF32_SSISH_SH_fLi128ELi128ELNS4_4UMMA5MajorE0ELSN_0ELNSM_7ScaleInE0ELSO_0EEEEEENS4_6LayoutISC_NS5_IJNSA_ILi0EEESS_SS_EEEEENS5_IJNS4_10UnderscoreESV_SV_EEEEENS4_13SM90_TMA_LOADENS4_14ComposedLayoutINS4_7SwizzleILi3ELi4ELi3EEENS4_18smem_ptr_flag_bitsILi32EEENSR_INS5_IJNSA_ILi8EEESF_EEENS5_IJSF_SB_EEEEEEEvNS4_8identityESY_S18_vS19_EENS_8epilogue10collective18CollectiveEpilogueINS1B_23Sm100TmaWarpSpecializedILi4ELi2ELi16ELb1ELb0EEEJSG_NS5_IJNSR_ISE_SB_EENSR_INSA_ILi16EEESB_EEEEESH_SI_SH_SI_NS1B_6fusion15FusionCallbacksIS1F_NS1K_17LinearCombinationISH_fSH_fLNS_15FloatRoundStyleE2EEESG_S1J_JEEENS4_5SM1004TMEM4LOAD26SM100_TMEM_LOAD_32dp32b16xESY_NSZ_INS10_ILi2ELi4ELi3EEES13_NSR_INS5_IJS14_S1H_EEENS5_IJS1H_SB_EEEEEEENS4_39AutoVectorizingCopyWithAssumedAlignmentILi128EEENS4_14SM90_TMA_STOREES1Y_S20_S20_EEEvvEEEEvNT_6ParamsE)
        /*0cac*/ 	.short	0x0380
        /*0cae*/ 	.short	0x0800


	//----- nvinfo : EIATTR_SW_WAR
	.align		4
.L_55:
        /*0cb0*/ 	.byte	0x04, 0x36
        /*0cb2*/ 	.short	(.L_57 - .L_56)
.L_56:
        /*0cb4*/ 	.word	0x00000008
.L_57:


//--------------------- .nv.callgraph             --------------------------
	.section	.nv.callgraph,"",@"SHT_CUDA_CALLGRAPH"
	.align	4
	.sectionentsize	8
	.align		4
        /*0000*/ 	.word	0x00000000
	.align		4
        /*0004*/ 	.word	0xffffffff
	.align		4
        /*0008*/ 	.word	index@(_ZN7cutlass13device_kernelINS_4gemm6kernel13GemmUniversalIN4cute5tupleIJiiiiEEENS1_10collective13CollectiveMmaINS1_35MainloopSm100TmaUmmaWarpSpecializedILi6ELi2ELi4ENS5_IJNS4_1CILi1EEESB_SB_EEEEENS5_IJNSA_ILi128EEESE_NSA_ILi32EEEEEENS_10tfloat32_tENS5_IJlSB_lEEESH_SI_NS4_8TiledMMAINS4_8MMA_AtomIJNS4_17SM100_MMA_TF32_SSISH_SH_fLi128ELi128ELNS4_4UMMA5MajorE0ELSN_0ELNSM_7ScaleInE0ELSO_0EEEEEENS4_6LayoutISC_NS5_IJNSA_ILi0EEESS_SS_EEEEENS5_IJNS4_10UnderscoreESV_SV_EEEEENS4_13SM90_TMA_LOADENS4_14ComposedLayoutINS4_7SwizzleILi3ELi4ELi3EEENS4_18smem_ptr_flag_bitsILi32EEENSR_INS5_IJNSA_ILi8EEESF_EEENS5_IJSF_SB_EEEEEEEvNS4_8identityESY_S18_vS19_EENS_8epilogue10collective18CollectiveEpilogueINS1B_23Sm100TmaWarpSpecializedILi4ELi2ELi16ELb1ELb0EEEJSG_NS5_IJNSR_ISE_SB_EENSR_INSA_ILi16EEESB_EEEEESH_SI_SH_SI_NS1B_6fusion15FusionCallbacksIS1F_NS1K_17LinearCombinationISH_fSH_fLNS_15FloatRoundStyleE2EEESG_S1J_JEEENS4_5SM1004TMEM4LOAD26SM100_TMEM_LOAD_32dp32b16xESY_NSZ_INS10_ILi2ELi4ELi3EEES13_NSR_INS5_IJS14_S1H_EEENS5_IJS1H_SB_EEEEEEENS4_39AutoVectorizingCopyWithAssumedAlignmentILi128EEENS4_14SM90_TMA_STOREES1Y_S20_S20_EEEvvEEEEvNT_6ParamsE)
	.align		4
        /*000c*/ 	.word	index@(__assertfail)
	.align		4
        /*0010*/ 	.word	0x00000000
	.align		4
        /*0014*/ 	.word	0xfffffffe
	.align		4
        /*0018*/ 	.word	0x00000000
	.align		4
        /*001c*/ 	.word	0xfffffffd
	.align		4
        /*0020*/ 	.word	0x00000000
	.align		4
        /*0024*/ 	.word	0xfffffffc


//--------------------- .nv.constant4             --------------------------
	.section	.nv.constant4,"a",@progbits
	.align	8
	.align		8
.nv.constant4:
        /*0000*/ 	.dword	__assertfail
	.align		8
        /*0008*/ 	.dword	__unnamed_1
	.align		8
        /*0010*/ 	.dword	__unnamed_2
	.align		8
        /*0018*/ 	.dword	_ZN40_INTERNAL_d1840c3d_4_k_cu_6d00d069_286474cuda3std3__45__cpo5beginE
	.align		8
        /*0020*/ 	.dword	_ZN40_INTERNAL_d1840c3d_4_k_cu_6d00d069_286474cuda3std3__45__cpo3endE
	.align		8
        /*0028*/ 	.dword	_ZN40_INTERNAL_d1840c3d_4_k_cu_6d00d069_286474cuda3std3__45__cpo6cbeginE
	.align		8
        /*0030*/ 	.dword	_ZN40_INTERNAL_d1840c3d_4_k_cu_6d00d069_286474cuda3std3__45__cpo4cendE
	.align		8
        /*0038*/ 	.dword	_ZN40_INTERNAL_d1840c3d_4_k_cu_6d00d069_286474cuda3std3__442_GLOBAL__N__d1840c3d_4_k_cu_6d00d069_286476ignoreE
	.align		8
        /*0040*/ 	.dword	_ZN40_INTERNAL_d1840c3d_4_k_cu_6d00d069_286474cuda3std3__419piecewise_constructE
	.align		8
        /*0048*/ 	.dword	_ZN40_INTERNAL_d1840c3d_4_k_cu_6d00d069_286474cuda3std3__48in_placeE
	.align		8
        /*0050*/ 	.dword	_ZN40_INTERNAL_d1840c3d_4_k_cu_6d00d069_286474cuda3std6ranges3__45__cpo4swapE
	.align		8
        /*0058*/ 	.dword	_ZN40_INTERNAL_d1840c3d_4_k_cu_6d00d069_286474cuda3std6ranges3__45__cpo9iter_moveE
	.align		8
        /*0060*/ 	.dword	_ZN40_INTERNAL_d1840c3d_4_k_cu_6d00d069_286474cute7productE
	.align		8
        /*0068*/ 	.dword	_ZN40_INTERNAL_d1840c3d_4_k_cu_6d00d069_286474cute1_E
	.align		8
        /*0070*/ 	.dword	$str$25
	.align		8
        /*0078*/ 	.dword	$str$26
	.align		8
        /*0080*/ 	.dword	$str$27
	.align		8
        /*0088*/ 	.dword	$str$28


//--------------------- .text._ZN7cutlass13device_kernelINS_4gemm6kernel13GemmUniversalIN4cute5tupleIJiiiiEEENS1_10collective13CollectiveMmaINS1_35MainloopSm100TmaUmmaWarpSpecializedILi6ELi2ELi4ENS5_IJNS4_1CILi1EEESB_SB_EEEEENS5_IJNSA_ILi128EEESE_NSA_ILi32EEEEEENS_10tfloat32_tENS5_IJlSB_lEEESH_SI_NS4_8TiledMMAINS4_8MMA_AtomIJNS4_17SM100_MMA_TF32_SSISH_SH_fLi128ELi128ELNS4_4UMMA5MajorE0ELSN_0ELNSM_7ScaleInE0ELSO_0EEEEEENS4_6LayoutISC_NS5_IJNSA_ILi0EEESS_SS_EEEEENS5_IJNS4_10UnderscoreESV_SV_EEEEENS4_13SM90_TMA_LOADENS4_14ComposedLayoutINS4_7SwizzleILi3ELi4ELi3EEENS4_18smem_ptr_flag_bitsILi32EEENSR_INS5_IJNSA_ILi8EEESF_EEENS5_IJSF_SB_EEEEEEEvNS4_8identityESY_S18_vS19_EENS_8epilogue10collective18CollectiveEpilogueINS1B_23Sm100TmaWarpSpecializedILi4ELi2ELi16ELb1ELb0EEEJSG_NS5_IJNSR_ISE_SB_EENSR_INSA_ILi16EEESB_EEEEESH_SI_SH_SI_NS1B_6fusion15FusionCallbacksIS1F_NS1K_17LinearCombinationISH_fSH_fLNS_15FloatRoundStyleE2EEESG_S1J_JEEENS4_5SM1004TMEM4LOAD26SM100_TMEM_LOAD_32dp32b16xESY_NSZ_INS10_ILi2ELi4ELi3EEES13_NSR_INS5_IJS14_S1H_EEENS5_IJS1H_SB_EEEEEEENS4_39AutoVectorizingCopyWithAssumedAlignmentILi128EEENS4_14SM90_TMA_STOREES1Y_S20_S20_EEEvvEEEEvNT_6ParamsE --------------------------
	.section	.text._ZN7cutlass13device_kernelINS_4gemm6kernel13GemmUniversalIN4cute5tupleIJiiiiEEENS1_10collective13CollectiveMmaINS1_35MainloopSm100TmaUmmaWarpSpecializedILi6ELi2ELi4ENS5_IJNS4_1CILi1EEESB_SB_EEEEENS5_IJNSA_ILi128EEESE_NSA_ILi32EEEEEENS_10tfloat32_tENS5_IJlSB_lEEESH_SI_NS4_8TiledMMAINS4_8MMA_AtomIJNS4_17SM100_MMA_TF32_SSISH_SH_fLi128ELi128ELNS4_4UMMA5MajorE0ELSN_0ELNSM_7ScaleInE0ELSO_0EEEEEENS4_6LayoutISC_NS5_IJNSA_ILi0EEESS_SS_EEEEENS5_IJNS4_10UnderscoreESV_SV_EEEEENS4_13SM90_TMA_LOADENS4_14ComposedLayoutINS4_7SwizzleILi3ELi4ELi3EEENS4_18smem_ptr_flag_bitsILi32EEENSR_INS5_IJNSA_ILi8EEESF_EEENS5_IJSF_SB_EEEEEEEvNS4_8identityESY_S18_vS19_EENS_8epilogue10collective18CollectiveEpilogueINS1B_23Sm100TmaWarpSpecializedILi4ELi2ELi16ELb1ELb0EEEJSG_NS5_IJNSR_ISE_SB_EENSR_INSA_ILi16EEESB_EEEEESH_SI_SH_SI_NS1B_6fusion15FusionCallbacksIS1F_NS1K_17LinearCombinationISH_fSH_fLNS_15FloatRoundStyleE2EEESG_S1J_JEEENS4_5SM1004TMEM4LOAD26SM100_TMEM_LOAD_32dp32b16xESY_NSZ_INS10_ILi2ELi4ELi3EEES13_NSR_INS5_IJS14_S1H_EEENS5_IJS1H_SB_EEEEEEENS4_39AutoVectorizingCopyWithAssumedAlignmentILi128EEENS4_14SM90_TMA_STOREES1Y_S20_S20_EEEvvEEEEvNT_6ParamsE,"ax",@progbits
	.align	128
.text._ZN7cutlass13device_kernelINS_4gemm6kernel13GemmUniversalIN4cute5tupleIJiiiiEEENS1_10collective13CollectiveMmaINS1_35MainloopSm100TmaUmmaWarpSpecializedILi6ELi2ELi4ENS5_IJNS4_1CILi1EEESB_SB_EEEEENS5_IJNSA_ILi128EEESE_NSA_ILi32EEEEEENS_10tfloat32_tENS5_IJlSB_lEEESH_SI_NS4_8TiledMMAINS4_8MMA_AtomIJNS4_17SM100_MMA_TF32_SSISH_SH_fLi128ELi128ELNS4_4UMMA5MajorE0ELSN_0ELNSM_7ScaleInE0ELSO_0EEEEEENS4_6LayoutISC_NS5_IJNSA_ILi0EEESS_SS_EEEEENS5_IJNS4_10UnderscoreESV_SV_EEEEENS4_13SM90_TMA_LOADENS4_14ComposedLayoutINS4_7SwizzleILi3ELi4ELi3EEENS4_18smem_ptr_flag_bitsILi32EEENSR_INS5_IJNSA_ILi8EEESF_EEENS5_IJSF_SB_EEEEEEEvNS4_8identityESY_S18_vS19_EENS_8epilogue10collective18CollectiveEpilogueINS1B_23Sm100TmaWarpSpecializedILi4ELi2ELi16ELb1ELb0EEEJSG_NS5_IJNSR_ISE_SB_EENSR_INSA_ILi16EEESB_EEEEESH_SI_SH_SI_NS1B_6fusion15FusionCallbacksIS1F_NS1K_17LinearCombinationISH_fSH_fLNS_15FloatRoundStyleE2EEESG_S1J_JEEENS4_5SM1004TMEM4LOAD26SM100_TMEM_LOAD_32dp32b16xESY_NSZ_INS10_ILi2ELi4ELi3EEES13_NSR_INS5_IJS14_S1H_EEENS5_IJS1H_SB_EEEEEEENS4_39AutoVectorizingCopyWithAssumedAlignmentILi128EEENS4_14SM90_TMA_STOREES1Y_S20_S20_EEEvvEEEEvNT_6ParamsE:
        .type           _ZN7cutlass13device_kernelINS_4gemm6kernel13GemmUniversalIN4cute5tupleIJiiiiEEENS1_10collective13CollectiveMmaINS1_35MainloopSm100TmaUmmaWarpSpecializedILi6ELi2ELi4ENS5_IJNS4_1CILi1EEESB_SB_EEEEENS5_IJNSA_ILi128EEESE_NSA_ILi32EEEEEENS_10tfloat32_tENS5_IJlSB_lEEESH_SI_NS4_8TiledMMAINS4_8MMA_AtomIJNS4_17SM100_MMA_TF32_SSISH_SH_fLi128ELi128ELNS4_4UMMA5MajorE0ELSN_0ELNSM_7ScaleInE0ELSO_0EEEEEENS4_6LayoutISC_NS5_IJNSA_ILi0EEESS_SS_EEEEENS5_IJNS4_10UnderscoreESV_SV_EEEEENS4_13SM90_TMA_LOADENS4_14ComposedLayoutINS4_7SwizzleILi3ELi4ELi3EEENS4_18smem_ptr_flag_bitsILi32EEENSR_INS5_IJNSA_ILi8EEESF_EEENS5_IJSF_SB_EEEEEEEvNS4_8identityESY_S18_vS19_EENS_8epilogue10collective18CollectiveEpilogueINS1B_23Sm100TmaWarpSpecializedILi4ELi2ELi16ELb1ELb0EEEJSG_NS5_IJNSR_ISE_SB_EENSR_INSA_ILi16EEESB_EEEEESH_SI_SH_SI_NS1B_6fusion15FusionCallbacksIS1F_NS1K_17LinearCombinationISH_fSH_fLNS_15FloatRoundStyleE2EEESG_S1J_JEEENS4_5SM1004TMEM4LOAD26SM100_TMEM_LOAD_32dp32b16xESY_NSZ_INS10_ILi2ELi4ELi3EEES13_NSR_INS5_IJS14_S1H_EEENS5_IJS1H_SB_EEEEEEENS4_39AutoVectorizingCopyWithAssumedAlignmentILi128EEENS4_14SM90_TMA_STOREES1Y_S20_S20_EEEvvEEEEvNT_6ParamsE,@function
        .size           _ZN7cutlass13device_kernelINS_4gemm6kernel13GemmUniversalIN4cute5tupleIJiiiiEEENS1_10collective13CollectiveMmaINS1_35MainloopSm100TmaUmmaWarpSpecializedILi6ELi2ELi4ENS5_IJNS4_1CILi1EEESB_SB_EEEEENS5_IJNSA_ILi128EEESE_NSA_ILi32EEEEEENS_10tfloat32_tENS5_IJlSB_lEEESH_SI_NS4_8TiledMMAINS4_8MMA_AtomIJNS4_17SM100_MMA_TF32_SSISH_SH_fLi128ELi128ELNS4_4UMMA5MajorE0ELSN_0ELNSM_7ScaleInE0ELSO_0EEEEEENS4_6LayoutISC_NS5_IJNSA_ILi0EEESS_SS_EEEEENS5_IJNS4_10UnderscoreESV_SV_EEEEENS4_13SM90_TMA_LOADENS4_14ComposedLayoutINS4_7SwizzleILi3ELi4ELi3EEENS4_18smem_ptr_flag_bitsILi32EEENSR_INS5_IJNSA_ILi8EEESF_EEENS5_IJSF_SB_EEEEEEEvNS4_8identityESY_S18_vS19_EENS_8epilogue10collective18CollectiveEpilogueINS1B_23Sm100TmaWarpSpecializedILi4ELi2ELi16ELb1ELb0EEEJSG_NS5_IJNSR_ISE_SB_EENSR_INSA_ILi16EEESB_EEEEESH_SI_SH_SI_NS1B_6fusion15FusionCallbacksIS1F_NS1K_17LinearCombinationISH_fSH_fLNS_15FloatRoundStyleE2EEESG_S1J_JEEENS4_5SM1004TMEM4LOAD26SM100_TMEM_LOAD_32dp32b16xESY_NSZ_INS10_ILi2ELi4ELi3EEES13_NSR_INS5_IJS14_S1H_EEENS5_IJS1H_SB_EEEEEEENS4_39AutoVectorizingCopyWithAssumedAlignmentILi128EEENS4_14SM90_TMA_STOREES1Y_S20_S20_EEEvvEEEEvNT_6ParamsE,(.L_x_226 - _ZN7cutlass13device_kernelINS_4gemm6kernel13GemmUniversalIN4cute5tupleIJiiiiEEENS1_10collective13CollectiveMmaINS1_35MainloopSm100TmaUmmaWarpSpecializedILi6ELi2ELi4ENS5_IJNS4_1CILi1EEESB_SB_EEEEENS5_IJNSA_ILi128EEESE_NSA_ILi32EEEEEENS_10tfloat32_tENS5_IJlSB_lEEESH_SI_NS4_8TiledMMAINS4_8MMA_AtomIJNS4_17SM100_MMA_TF32_SSISH_SH_fLi128ELi128ELNS4_4UMMA5MajorE0ELSN_0ELNSM_7ScaleInE0ELSO_0EEEEEENS4_6LayoutISC_NS5_IJNSA_ILi0EEESS_SS_EEEEENS5_IJNS4_10UnderscoreESV_SV_EEEEENS4_13SM90_TMA_LOADENS4_14ComposedLayoutINS4_7SwizzleILi3ELi4ELi3EEENS4_18smem_ptr_flag_bitsILi32EEENSR_INS5_IJNSA_ILi8EEESF_EEENS5_IJSF_SB_EEEEEEEvNS4_8identityESY_S18_vS19_EENS_8epilogue10collective18CollectiveEpilogueINS1B_23Sm100TmaWarpSpecializedILi4ELi2ELi16ELb1ELb0EEEJSG_NS5_IJNSR_ISE_SB_EENSR_INSA_ILi16EEESB_EEEEESH_SI_SH_SI_NS1B_6fusion15FusionCallbacksIS1F_NS1K_17LinearCombinationISH_fSH_fLNS_15FloatRoundStyleE2EEESG_S1J_JEEENS4_5SM1004TMEM4LOAD26SM100_TMEM_LOAD_32dp32b16xESY_NSZ_INS10_ILi2ELi4ELi3EEES13_NSR_INS5_IJS14_S1H_EEENS5_IJS1H_SB_EEEEEEENS4_39AutoVectorizingCopyWithAssumedAlignmentILi128EEENS4_14SM90_TMA_STOREES1Y_S20_S20_EEEvvEEEEvNT_6ParamsE)
        .other          _ZN7cutlass13device_kernelINS_4gemm6kernel13GemmUniversalIN4cute5tupleIJiiiiEEENS1_10collective13CollectiveMmaINS1_35MainloopSm100TmaUmmaWarpSpecializedILi6ELi2ELi4ENS5_IJNS4_1CILi1EEESB_SB_EEEEENS5_IJNSA_ILi128EEESE_NSA_ILi32EEEEEENS_10tfloat32_tENS5_IJlSB_lEEESH_SI_NS4_8TiledMMAINS4_8MMA_AtomIJNS4_17SM100_MMA_TF32_SSISH_SH_fLi128ELi128ELNS4_4UMMA5MajorE0ELSN_0ELNSM_7ScaleInE0ELSO_0EEEEEENS4_6LayoutISC_NS5_IJNSA_ILi0EEESS_SS_EEEEENS5_IJNS4_10UnderscoreESV_SV_EEEEENS4_13SM90_TMA_LOADENS4_14ComposedLayoutINS4_7SwizzleILi3ELi4ELi3EEENS4_18smem_ptr_flag_bitsILi32EEENSR_INS5_IJNSA_ILi8EEESF_EEENS5_IJSF_SB_EEEEEEEvNS4_8identityESY_S18_vS19_EENS_8epilogue10collective18CollectiveEpilogueINS1B_23Sm100TmaWarpSpecializedILi4ELi2ELi16ELb1ELb0EEEJSG_NS5_IJNSR_ISE_SB_EENSR_INSA_ILi16EEESB_EEEEESH_SI_SH_SI_NS1B_6fusion15FusionCallbacksIS1F_NS1K_17LinearCombinationISH_fSH_fLNS_15FloatRoundStyleE2EEESG_S1J_JEEENS4_5SM1004TMEM4LOAD26SM100_TMEM_LOAD_32dp32b16xESY_NSZ_INS10_ILi2ELi4ELi3EEES13_NSR_INS5_IJS14_S1H_EEENS5_IJS1H_SB_EEEEEEENS4_39AutoVectorizingCopyWithAssumedAlignmentILi128EEENS4_14SM90_TMA_STOREES1Y_S20_S20_EEEvvEEEEvNT_6ParamsE,@"STO_CUDA_ENTRY STV_DEFAULT"
_ZN7cutlass13device_kernelINS_4gemm6kernel13GemmUniversalIN4cute5tupleIJiiiiEEENS1_10collective13CollectiveMmaINS1_35MainloopSm100TmaUmmaWarpSpecializedILi6ELi2ELi4ENS5_IJNS4_1CILi1EEESB_SB_EEEEENS5_IJNSA_ILi128EEESE_NSA_ILi32EEEEEENS_10tfloat32_tENS5_IJlSB_lEEESH_SI_NS4_8TiledMMAINS4_8MMA_AtomIJNS4_17SM100_MMA_TF32_SSISH_SH_fLi128ELi128ELNS4_4UMMA5MajorE0ELSN_0ELNSM_7ScaleInE0ELSO_0EEEEEENS4_6LayoutISC_NS5_IJNSA_ILi0EEESS_SS_EEEEENS5_IJNS4_10UnderscoreESV_SV_EEEEENS4_13SM90_TMA_LOADENS4_14ComposedLayoutINS4_7SwizzleILi3ELi4ELi3EEENS4_18smem_ptr_flag_bitsILi32EEENSR_INS5_IJNSA_ILi8EEESF_EEENS5_IJSF_SB_EEEEEEEvNS4_8identityESY_S18_vS19_EENS_8epilogue10collective18CollectiveEpilogueINS1B_23Sm100TmaWarpSpecializedILi4ELi2ELi16ELb1ELb0EEEJSG_NS5_IJNSR_ISE_SB_EENSR_INSA_ILi16EEESB_EEEEESH_SI_SH_SI_NS1B_6fusion15FusionCallbacksIS1F_NS1K_17LinearCombinationISH_fSH_fLNS_15FloatRoundStyleE2EEESG_S1J_JEEENS4_5SM1004TMEM4LOAD26SM100_TMEM_LOAD_32dp32b16xESY_NSZ_INS10_ILi2ELi4ELi3EEES13_NSR_INS5_IJS14_S1H_EEENS5_IJS1H_SB_EEEEEEENS4_39AutoVectorizingCopyWithAssumedAlignmentILi128EEENS4_14SM90_TMA_STOREES1Y_S20_S20_EEEvvEEEEvNT_6ParamsE:
[----:B------:R-:W1:Y:S01]  /*0000*/  LDC R1, c[0x0][0x37c] ;  /* 0x0000df00ff017b82 */ /* 0x000e620000000800 */
[----:B------:R-:W2:Y:S01]  /*0010*/  S2R R80, SR_TID.X ;  /* 0x0000000000507919 */ /* 0x000ea20000002100 */
[----:B------:R-:W3:Y:S01]  /*0020*/  LDCU.64 UR4, c[0x0][0x890] ;  /* 0x00011200ff0477ac */ /* 0x000ee20008000a00 */
[----:B------:R-:W-:Y:S02]  /*0030*/  PRMT R67, RZ, 0x7610, R67 ;  /* 0x00007610ff437816 */ /* 0x000fe40000000043 */
[----:B------:R-:W-:Y:S01]  /*0040*/  ELECT P5, URZ, PT ;  /* 0x0000000000ff782f */ /* 0x000fe200038a0000 */
[----:B------:R-:W4:Y:S01]  /*0050*/  LDCU.64 UR46, c[0x0][0x358] ;  /* 0x00006b00ff2e77ac */ /* 0x000f220008000a00 */
[----:B---3--:R-:W-:-:S04]  /*0060*/  UISETP.NE.U32.AND UP0, UPT, UR4, URZ, UPT ;  /* 0x000000ff0400728c */ /* 0x008fc8000bf05070 */
[----:B------:R-:W-:Y:S01]  /*0070*/  UISETP.NE.AND.EX UP0, UPT, UR5, URZ, UPT, UP0 ;  /* 0x000000ff0500728c */ /* 0x000fe2000bf05300 */
[----:B--2---:R-:W-:-:S05]  /*0080*/  SHF.R.U32.HI R72, RZ, 0x5, R80 ;  /* 0x00000005ff487819 */ /* 0x004fca0000011650 */
[----:B------:R-:W2:Y:S02]  /*0090*/  SHFL.IDX PT, R0, R72, RZ, 0x1f ;  /* 0x00001fff48007589 */ /* 0x000ea400000e0000 */
[----:B--2---:R-:W-:Y:S01]  /*00a0*/  R2UR UR8, R0 ;  /* 0x00000000000872ca */ /* 0x004fe200000e0000 */
[----:B-1--4-:R-:W-:-:S14]  /*00b0*/  BRA.U UP0, `(.L_x_0) ;  /* 0x00000001002c7547 */ /* 0x012fdc000b800000 */
[----:B------:R-:W1:Y:S02]  /*00c0*/  LDCU.64 UR6, c[0x0][0x888] ;  /* 0x00011100ff0677ac */ /* 0x000e640008000a00 */
[----:B-1----:R-:W-:-:S04]  /*00d0*/  UISETP.NE.U32.AND UP0, UPT, UR6, URZ, UPT ;  /* 0x000000ff0600728c */ /* 0x002fc8000bf05070 */
[----:B------:R-:W-:-:S09]  /*00e0*/  UISETP.NE.AND.EX UP0, UPT, UR7, URZ, UPT, UP0 ;  /* 0x000000ff0700728c */ /* 0x000fd2000bf05300 */
[----:B------:R-:W-:Y:S05]  /*00f0*/  BRA.U !UP0, `(.L_x_1) ;  /* 0x0000000108107547 */ /* 0x000fea000b800000 */
[----:B------:R-:W1:Y:S02]  /*0100*/  LDC.64 R2, c[0x0][0x888] ;  /* 0x00022200ff027b82 */ /* 0x000e640000000a00 */
[----:B-1----:R1:W5:Y:S01]  /*0110*/  LDG.E R35, desc[UR46][R2.64] ;  /* 0x0000002e02237981 */ /* 0x002362000c1e1900 */
[----:B------:R-:W-:Y:S01]  /*0120*/  HFMA2 R67, -RZ, RZ, 0, 5.9604644775390625e-08 ;  /* 0x00000001ff437431 */ /* 0x000fe200000001ff */
[----:B------:R-:W-:Y:S05]  /*0130*/  BRA `(.L_x_0) ;  /* 0x00000000000c7947 */ /* 0x000fea0003800000 */
.L_x_1:
[----:B------:R-:W1:Y:S01]  /*0140*/  LDCU UR6, c[0x0][0x880] ;  /* 0x00011000ff0677ac */ /* 0x000e620008000800 */
[----:B------:R-:W-:Y:S01]  /*0150*/  HFMA2 R67, -RZ, RZ, 0, 5.9604644775390625e-08 ;  /* 0x00000001ff437431 */ /* 0x000fe200000001ff */
[----:B-1----:R-:W-:-:S07]  /*0160*/  MOV R35, UR6 ;  /* 0x0000000600237c02 */ /* 0x002fce0008000f00 */
.L_x_0:
[----:B------:R-:W2:Y:S02]  /*0170*/  LDCU.64 UR6, c[0x0][0x8b0] ;  /* 0x00011600ff0677ac */ /* 0x000ea40008000a00 */
[----:B--2---:R-:W-:-:S04]  /*0180*/  UISETP.NE.U32.AND UP0, UPT, UR6, URZ, UPT ;  /* 0x000000ff0600728c */ /* 0x004fc8000bf05070 */
[----:B------:R-:W-:-:S09]  /*0190*/  UISETP.NE.AND.EX UP0, UPT, UR7, URZ, UPT, UP0 ;  /* 0x000000ff0700728c */ /* 0x000fd2000bf05300 */
[----:B------:R-:W-:Y:S05]  /*01a0*/  BRA.U UP0, `(.L_x_2) ;  /* 0x0000000100247547 */ /* 0x000fea000b800000 */
[----:B------:R-:W2:Y:S02]  /*01b0*/  LDCU.64 UR6, c[0x0][0x8a8] ;  /* 0x00011500ff0677ac */ /* 0x000ea40008000a00 */
[----:B--2---:R-:W-:-:S04]  /*01c0*/  UISETP.NE.U32.AND UP0, UPT, UR6, URZ, UPT ;  /* 0x000000ff0600728c */ /* 0x004fc8000bf05070 */
[----:B------:R-:W-:-:S09]  /*01d0*/  UISETP.NE.AND.EX UP0, UPT, UR7, URZ, UPT, UP0 ;  /* 0x000000ff0700728c */ /* 0x000fd2000bf05300 */
[----:B------:R-:W-:Y:S05]  /*01e0*/  BRA.U !UP0, `(.L_x_3) ;  /* 0x00000001080c7547 */ /* 0x000fea000b800000 */
[----:B------:R-:W2:Y:S02]  /*01f0*/  LDC.64 R32, c[0x0][0x8a8] ;  /* 0x00022a00ff207b82 */ /* 0x000ea40000000a00 */
[----:B--2---:R2:W5:Y:S01]  /*0200*/  LDG.E R32, desc[UR46][R32.64] ;  /* 0x0000002e20207981 */ /* 0x004562000c1e1900 */
[----:B------:R-:W-:Y:S05]  /*0210*/  BRA `(.L_x_2) ;  /* 0x0000000000087947 */ /* 0x000fea0003800000 */
.L_x_3:
[----:B------:R-:W2:Y:S02]  /*0220*/  LDCU UR6, c[0x0][0x8a0] ;  /* 0x00011400ff0677ac */ /* 0x000ea40008000800 */
[----:B--2---:R-:W-:Y:S02]  /*0230*/  MOV R32, UR6 ;  /* 0x0000000600207c02 */ /* 0x004fe40008000f00 */
.L_x_2:
[----:B------:R-:W-:Y:S01]  /*0240*/  IMAD.U32 R0, RZ, RZ, UR8 ;  /* 0x00000008ff007e24 */ /* 0x000fe2000f8e00ff */
[----:B------:R-:W-:Y:S04]  /*0250*/  BSSY.RECONVERGENT B0, `(.L_x_4) ;  /* 0x000000c000007945 */ /* 0x000fe80003800200 */
[C---:B------:R-:W-:Y:S02]  /*0260*/  ISETP.NE.OR P1, PT, R0.reuse, 0x1, !P5 ;  /* 0x000000010000780c */ /* 0x040fe40006f25670 */
[----:B------:R-:W-:-:S11]  /*0270*/  ISETP.NE.OR P0, PT, R0, 0x3, !P5 ;  /* 0x000000030000780c */ /* 0x000fd60006f05670 */
[----:B------:R-:W-:Y:S05]  /*0280*/  @P1 BRA `(.L_x_5) ;  /* 0x0000000000201947 */ /* 0x000fea0003800000 */
[----:B------:R-:W3:Y:S02]  /*0290*/  LDCU.64 UR6, c[0x0][0x348] ;  /* 0x00006900ff0677ac */ /* 0x000ee40008000a00 */
[----:B---3--:R-:W-:Y:S02]  /*02a0*/  UIADD3 UR10, UP1, UPT, UR6, 0x80, URZ ;  /* 0x00000080060a7890 */ /* 0x008fe4000ff3e0ff */
[----:B------:R-:W-:Y:S02]  /*02b0*/  UIADD3 UR6, UP0, UPT, UR6, 0x180, URZ ;  /* 0x0000018006067890 */ /* 0x000fe4000ff1e0ff */
[----:B------:R-:W-:Y:S02]  /*02c0*/  UIADD3.X UR11, UPT, UPT, URZ, UR7, URZ, UP1, !UPT ;  /* 0x00000007ff0b7290 */ /* 0x000fe40008ffe4ff */
[----:B------:R-:W-:-:S07]  /*02d0*/  UIADD3.X UR7, UPT, UPT, URZ, UR7, URZ, UP0, !UPT ;  /* 0x00000007ff077290 */ /* 0x000fce00087fe4ff */
[----:B------:R3:W-:Y:S02]  /*02e0*/  UTMACCTL.PF [UR10] ;  /* 0x000000000a0079b9 */ /* 0x0007e40008040000 */
[----:B------:R3:W-:Y:S02]  /*02f0*/  UTMACCTL.PF [UR6] ;  /* 0x00000000060079b9 */ /* 0x0007e40008040000 */
[----:B---3--:R-:W-:Y:S01]  /*0300*/  NOP ;  /* 0x0000000000007918 */ /* 0x008fe20000000000 */
.L_x_5:
[----:B------:R-:W-:Y:S05]  /*0310*/  BSYNC.RECONVERGENT B0 ;  /* 0x0000000000007941 */ /* 0x000fea0003800200 */
.L_x_4:
[----:B------:R-:W-:Y:S04]  /*0320*/  BSSY.RECONVERGENT B0, `(.L_x_6) ;  /* 0x000000a000007945 */ /* 0x000fe80003800200 */
        /* <DEDUP_REMOVED lines=9> */
.L_x_7:
[----:B------:R-:W-:Y:S05]  /*03c0*/  BSYNC.RECONVERGENT B0 ;  /* 0x0000000000007941 */ /* 0x000fea0003800200 */
.L_x_6:
[----:B------:R-:W3:Y:S01]  /*03d0*/  LDCU.64 UR6, c[0x0][0x888] ;  /* 0x00011100ff0677ac */ /* 0x000ee20008000a00 */
[----:B------:R-:W-:Y:S02]  /*03e0*/  UISETP.EQ.U32.AND UP1, UPT, UR4, URZ, UPT ;  /* 0x000000ff0400728c */ /* 0x000fe4000bf22070 */
[----:B------:R-:W-:Y:S02]  /*03f0*/  UPLOP3.LUT UP2, UPT, UPT, UPT, UPT, 0x80, 0x8 ;  /* 0x000000000008789c */ /* 0x000fe40003f4f070 */
[----:B---3--:R-:W-:-:S04]  /*0400*/  UISETP.NE.U32.AND UP0, UPT, UR6, URZ, UPT ;  /* 0x000000ff0600728c */ /* 0x008fc8000bf05070 */
[----:B------:R-:W-:-:S04]  /*0410*/  UISETP.NE.AND.EX UP0, UPT, UR7, URZ, UPT, UP0 ;  /* 0x000000ff0700728c */ /* 0x000fc8000bf05300 */
[----:B------:R-:W-:-:S04]  /*0420*/  UISETP.EQ.OR.EX UP3, UPT, UR5, URZ, !UP0, UP1 ;  /* 0x000000ff0500728c */ /* 0x000fc8000c762710 */
[----:B------:R-:W-:-:S05]  /*0430*/  UP2UR UR50, UPR, URZ, 0x8 ;  /* 0x00000008ff327883 */ /* 0x000fca0008000000 */
[----:B------:R-:W-:Y:S07]  /*0440*/  BRA.U !UP3, `(.L_x_8) ;  /* 0x000000010b207547 */ /* 0x000fee000b800000 */
[----:B------:R-:W-:Y:S01]  /*0450*/  UISETP.NE.U32.AND UP2, UPT, UR4, URZ, UPT ;  /* 0x000000ff0400728c */ /* 0x000fe2000bf45070 */
[----:B-----5:R-:W-:Y:S01]  /*0460*/  FSETP.NEU.AND P0, PT, R35, RZ, PT ;  /* 0x000000ff2300720b */ /* 0x020fe20003f0d000 */
[----:B------:R-:W-:Y:S02]  /*0470*/  USEL UR4, URZ, 0xffffffff, UP0 ;  /* 0xffffffffff047887 */ /* 0x000fe40008000000 */
[----:B------:R-:W-:-:S10]  /*0480*/  UISETP.NE.AND.EX UP2, UPT, UR5, URZ, UPT, UP2 ;  /* 0x000000ff0500728c */ /* 0x000fd4000bf45320 */
[----:B------:R-:W-:Y:S01]  /*0490*/  VOTEU.ANY UP1, P0 ;  /* 0x0000000000ff7886 */ /* 0x000fe20000020100 */
[----:B------:R-:W-:-:S04]  /*04a0*/  @!UP2 USEL UR4, URZ, 0xffffffff, UP1 ;  /* 0xffffffffff04a887 */ /* 0x000fc80008800000 */
[----:B------:R-:W-:-:S04]  /*04b0*/  ULOP3.LUT UR4, UR4, 0x1, URZ, 0xc0, !UPT ;  /* 0x0000000104047892 */ /* 0x000fc8000f8ec0ff */
[----:B------:R-:W-:-:S11]  /*04c0*/  UISETP.NE.U32.AND UP2, UPT, UR4, 0x1, UPT ;  /* 0x000000010400788c */ /* 0x000fd6000bf45070 */
.L_x_8:
[----:B-1----:R-:W1:Y:S01]  /*04d0*/  SHFL.IDX PT, R2, R72, RZ, 0x1f ;  /* 0x00001fff48027589 */ /* 0x002e6200000e0000 */
[----:B------:R-:W-:-:S04]  /*04e0*/  UISETP.NE.AND UP1, UPT, UR8, 0x2, UPT ;  /* 0x000000020800788c */ /* 0x000fc8000bf25270 */
[----:B------:R-:W-:Y:S01]  /*04f0*/  USEL UR6, URZ, 0x1, UP1 ;  /* 0x00000001ff067887 */ /* 0x000fe20008800000 */
[----:B-1----:R-:W-:-:S13]  /*0500*/  ISETP.NE.AND P0, PT, R2, RZ, PT ;  /* 0x000000ff0200720c */ /* 0x002fda0003f05270 */
[----:B------:R-:W-:Y:S05]  /*0510*/  @P0 BRA `(.L_x_9) ;  /* 0x0000000000580947 */ /* 0x000fea0003800000 */
[----:B------:R-:W1:Y:S01]  /*0520*/  S2UR UR5, SR_CgaCtaId ;  /* 0x00000000000579c3 */ /* 0x000e620000008800 */
[----:B------:R-:W-:Y:S01]  /*0530*/  UMOV UR7, 0x400 ;  /* 0x0000040000077882 */ /* 0x000fe20000000000 */
[----:B------:R-:W-:Y:S01]  /*0540*/  UMOV UR4, 0x1 ;  /* 0x0000000100047882 */ /* 0x000fe20000000000 */
[----:B------:R-:W-:Y:S01]  /*0550*/  ELECT P0, URZ, PT ;  /* 0x0000000000ff782f */ /* 0x000fe20003800000 */
[----:B------:R-:W-:-:S04]  /*0560*/  UIADD3 UR10, UPT, UPT, -UR4, 0x100000, URZ ;  /* 0x00100000040a7890 */ /* 0x000fc8000fffe1ff */
[----:B------:R-:W-:Y:S02]  /*0570*/  USHF.L.U32 UR11, UR10, 0xb, URZ ;  /* 0x0000000b0a0b7899 */ /* 0x000fe400080006ff */
[----:B------:R-:W-:Y:S02]  /*0580*/  USHF.L.U32 UR10, UR10, 0x1, URZ ;  /* 0x000000010a0a7899 */ /* 0x000fe400080006ff */
[----:B-1----:R-:W-:Y:S01]  /*0590*/  ULEA UR5, UR5, UR7, 0x18 ;  /* 0x0000000705057291 */ /* 0x002fe2000f8ec0ff */
[----:B------:R-:W1:Y:S11]  /*05a0*/  FENCE.VIEW.ASYNC.S ;  /* 0x00000000000073c6 */ /* 0x000e760000000000 */
[----:B-1----:R1:W3:Y:S01]  /*05b0*/  SYNCS.EXCH.64 URZ, [UR5], UR10 ;  /* 0x0000000a05ff75b2 */ /* 0x0022e20008000100 */
[----:B------:R1:W4:Y:S01]  /*05c0*/  SYNCS.EXCH.64 URZ, [UR5+0x30], UR10 ;  /* 0x0000300a05ff75b2 */ /* 0x0003220008000100 */
[----:B------:R1:W1:Y:S01]  /*05d0*/  SYNCS.EXCH.64 URZ, [UR5+0x8], UR10 ;  /* 0x0000080a05ff75b2 */ /* 0x0002620008000100 */
        /* <DEDUP_REMOVED lines=9> */
[----:B------:R-:W-:Y:S01]  /*0670*/  NOP ;  /* 0x0000000000007918 */ /* 0x000fe20000000000 */
.L_x_9:
[----:B------:R-:W2:Y:S01]  /*0680*/  SHFL.IDX PT, R2, R72, RZ, 0x1f ;  /* 0x00001fff48027589 */ /* 0x000ea200000e0000 */
[----:B------:R-:W-:Y:S01]  /*0690*/  NOP ;  /* 0x0000000000007918 */ /* 0x000fe20000000000 */
[----:B--2---:R-:W-:-:S13]  /*06a0*/  ISETP.NE.AND P0, PT, R2, 0x1, PT ;  /* 0x000000010200780c */ /* 0x004fda0003f05270 */
[----:B------:R-:W-:Y:S05]  /*06b0*/  @P0 BRA `(.L_x_10) ;  /* 0x0000000000580947 */ /* 0x000fea0003800000 */
[----:B------:R-:W2:Y:S01]  /*06c0*/  S2UR UR7, SR_CgaCtaId ;  /* 0x00000000000779c3 */ /* 0x000ea20000008800 */
[----:B------:R-:W-:Y:S01]  /*06d0*/  UMOV UR9, 0x400 ;  /* 0x0000040000097882 */ /* 0x000fe20000000000 */
[----:B-1----:R-:W-:Y:S01]  /*06e0*/  UMOV UR5, 0x20 ;  /* 0x0000002000057882 */ /* 0x002fe20000000000 */
[----:B------:R-:W-:Y:S01]  /*06f0*/  UMOV UR4, 0x80 ;  /* 0x0000008000047882 */ /* 0x000fe20000000000 */
[----:B------:R-:W-:-:S04]  /*0700*/  UIADD3 UR10, UPT, UPT, -UR5, 0x100000, URZ ;  /* 0x00100000050a7890 */ /* 0x000fc8000fffe1ff */
[----:B------:R-:W-:Y:S02]  /*0710*/  USHF.L.U32 UR11, UR10, 0xb, URZ ;  /* 0x0000000b0a0b7899 */ /* 0x000fe400080006ff */
[----:B------:R-:W-:Y:S02]  /*0720*/  USHF.L.U32 UR10, UR10, 0x1, URZ ;  /* 0x000000010a0a7899 */ /* 0x000fe400080006ff */
[----:B------:R-:W-:-:S04]  /*0730*/  UIADD3 UR4, UPT, UPT, -UR4, 0x100000, URZ ;  /* 0x0010000004047890 */ /* 0x000fc8000fffe1ff */
[----:B------:R-:W-:Y:S02]  /*0740*/  USHF.L.U32 UR5, UR4, 0xb, URZ ;  /* 0x0000000b04057899 */ /* 0x000fe400080006ff */
[----:B------:R-:W-:Y:S01]  /*0750*/  USHF.L.U32 UR4, UR4, 0x1, URZ ;  /* 0x0000000104047899 */ /* 0x000fe200080006ff */
[----:B------:R-:W-:Y:S01]  /*0760*/  ELECT P0, URZ, PT ;  /* 0x0000000000ff782f */ /* 0x000fe20003800000 */
[----:B--2---:R-:W-:Y:S01]  /*0770*/  ULEA UR7, UR7, UR9, 0x18 ;  /* 0x0000000907077291 */ /* 0x004fe2000f8ec0ff */
[----:B------:R-:W1:Y:S11]  /*0780*/  FENCE.VIEW.ASYNC.S ;  /* 0x00000000000073c6 */ /* 0x000e760000000000 */
[----:B-1----:R2:W1:Y:S01]  /*0790*/  SYNCS.EXCH.64 URZ, [UR7+0x60], UR10 ;  /* 0x0000600a07ff75b2 */ /* 0x0024620008000100 */
[----:B------:R2:W1:Y:S01]  /*07a0*/  SYNCS.EXCH.64 URZ, [UR7+0x80], UR4 ;  /* 0x0000800407ff75b2 */ /* 0x0004620008000100 */
[----:B------:R2:W1:Y:S01]  /*07b0*/  SYNCS.EXCH.64 URZ, [UR7+0x68], UR10 ;  /* 0x0000680a07ff75b2 */ /* 0x0004620008000100 */
[----:B------:R2:W1:Y:S01]  /*07c0*/  SYNCS.EXCH.64 URZ, [UR7+0x88], UR4 ;  /* 0x0000880407ff75b2 */ /* 0x0004620008000100 */
[----:B------:R2:W1:Y:S01]  /*07d0*/  SYNCS.EXCH.64 URZ, [UR7+0x70], UR10 ;  /* 0x0000700a07ff75b2 */ /* 0x0004620008000100 */
[----:B------:R2:W1:Y:S01]  /*07e0*/  SYNCS.EXCH.64 URZ, [UR7+0x90], UR4 ;  /* 0x0000900407ff75b2 */ /* 0x0004620008000100 */
[----:B------:R2:W1:Y:S01]  /*07f0*/  SYNCS.EXCH.64 URZ, [UR7+0x78], UR10 ;  /* 0x0000780a07ff75b2 */ /* 0x0004620008000100 */
[----:B------:R2:W1:Y:S02]  /*0800*/  SYNCS.EXCH.64 URZ, [UR7+0x98], UR4 ;  /* 0x0000980407ff75b2 */ /* 0x0004640008000100 */
[----:B--2---:R-:W-:Y:S01]  /*0810*/  NOP ;  /* 0x0000000000007918 */ /* 0x004fe20000000000 */
.L_x_10:
[----:B------:R-:W2:Y:S01]  /*0820*/  SHFL.IDX PT, R2, R72, RZ, 0x1f ;  /* 0x00001fff48027589 */ /* 0x000ea200000e0000 */
[----:B------:R-:W-:Y:S01]  /*0830*/  NOP ;  /* 0x0000000000007918 */ /* 0x000fe20000000000 */
[----:B--2---:R-:W-:-:S13]  /*0840*/  ISETP.NE.AND P0, PT, R2, 0x3, PT ;  /* 0x000000030200780c */ /* 0x004fda0003f05270 */
[----:B------:R-:W-:Y:S05]  /*0850*/  @P0 BRA `(.L_x_11) ;  /* 0x0000000000300947 */ /* 0x000fea0003800000 */
[----:B-1----:R-:W1:Y:S01]  /*0860*/  S2UR UR5, SR_CgaCtaId ;  /* 0x00000000000579c3 */ /* 0x002e620000008800 */
        /* <DEDUP_REMOVED lines=8> */
[----:B-1----:R2:W1:Y:S01]  /*08f0*/  SYNCS.EXCH.64 URZ, [UR5+0xa0], UR10 ;  /* 0x0000a00a05ff75b2 */ /* 0x0024620008000100 */
[----:B------:R2:W1:Y:S02]  /*0900*/  SYNCS.EXCH.64 URZ, [UR5+0xa8], UR10 ;  /* 0x0000a80a05ff75b2 */ /* 0x0004640008000100 */
[----:B--2---:R-:W-:Y:S01]  /*0910*/  NOP ;  /* 0x0000000000007918 */ /* 0x004fe20000000000 */
.L_x_11:
[----:B------:R-:W2:Y:S01]  /*0920*/  SHFL.IDX PT, R2, R72, RZ, 0x1f ;  /* 0x00001fff48027589 */ /* 0x000ea200000e0000 */
[----:B------:R-:W-:Y:S01]  /*0930*/  NOP ;  /* 0x0000000000007918 */ /* 0x000fe20000000000 */
[----:B--2---:R-:W-:-:S13]  /*0940*/  ISETP.NE.AND P0, PT, R2, 0x4, PT ;  /* 0x000000040200780c */ /* 0x004fda0003f05270 */
[----:B------:R-:W-:Y:S05]  /*0950*/  @P0 BRA `(.L_x_12) ;  /* 0x00000000004c0947 */ /* 0x000fea0003800000 */
[----:B-1----:R-:W1:Y:S01]  /*0960*/  S2UR UR5, SR_CgaCtaId ;  /* 0x00000000000579c3 */ /* 0x002e620000008800 */
[----:B------:R-:W-:Y:S01]  /*0970*/  UMOV UR9, 0x100 ;  /* 0x0000010000097882 */ /* 0x000fe20000000000 */
[----:B------:R-:W-:Y:S01]  /*0980*/  UMOV UR7, 0x400 ;  /* 0x0000040000077882 */ /* 0x000fe20000000000 */
[----:B------:R-:W-:Y:S01]  /*0990*/  USEL UR9, UR9, 0xe0, UP2 ;  /* 0x000000e009097887 */ /* 0x000fe20009000000 */
[----:B------:R-:W-:Y:S01]  /*09a0*/  UMOV UR4, 0x1 ;  /* 0x0000000100047882 */ /* 0x000fe20000000000 */
[----:B------:R-:W-:Y:S01]  /*09b0*/  ELECT P0, URZ, PT ;  /* 0x0000000000ff782f */ /* 0x000fe20003800000 */
[----:B------:R-:W-:-:S04]  /*09c0*/  UIADD3 UR10, UPT, UPT, -UR4, 0x100000, URZ ;  /* 0x00100000040a7890 */ /* 0x000fc8000fffe1ff */
[----:B------:R-:W-:Y:S02]  /*09d0*/  USHF.L.U32 UR11, UR10, 0xb, URZ ;  /* 0x0000000b0a0b7899 */ /* 0x000fe400080006ff */
[----:B------:R-:W-:Y:S02]  /*09e0*/  USHF.L.U32 UR10, UR10, 0x1, URZ ;  /* 0x000000010a0a7899 */ /* 0x000fe400080006ff */
[----:B------:R-:W-:-:S04]  /*09f0*/  UIADD3 UR12, UPT, UPT, -UR9, 0x100000, URZ ;  /* 0x00100000090c7890 */ /* 0x000fc8000fffe1ff */
[----:B------:R-:W-:Y:S02]  /*0a00*/  USHF.L.U32 UR13, UR12, 0xb, URZ ;  /* 0x0000000b0c0d7899 */ /* 0x000fe400080006ff */
[----:B------:R-:W-:Y:S02]  /*0a10*/  USHF.L.U32 UR12, UR12, 0x1, URZ ;  /* 0x000000010c0c7899 */ /* 0x000fe400080006ff */
[----:B-1----:R-:W-:Y:S01]  /*0a20*/  ULEA UR5, UR5, UR7, 0x18 ;  /* 0x0000000705057291 */ /* 0x002fe2000f8ec0ff */
[----:B------:R-:W1:Y:S11]  /*0a30*/  FENCE.VIEW.ASYNC.S ;  /* 0x00000000000073c6 */ /* 0x000e760000000000 */
[----:B-1----:R2:W1:Y:S01]  /*0a40*/  SYNCS.EXCH.64 URZ, [UR5+0xb0], UR10 ;  /* 0x0000b00a05ff75b2 */ /* 0x0024620008000100 */
[----:B------:R2:W1:Y:S01]  /*0a50*/  SYNCS.EXCH.64 URZ, [UR5+0xc0], UR12 ;  /* 0x0000c00c05ff75b2 */ /* 0x0004620008000100 */
[----:B------:R2:W1:Y:S01]  /*0a60*/  SYNCS.EXCH.64 URZ, [UR5+0xb8], UR10 ;  /* 0x0000b80a05ff75b2 */ /* 0x0004620008000100 */
[----:B------:R2:W1:Y:S02]  /*0a70*/  SYNCS.EXCH.64 URZ, [UR5+0xc8], UR12 ;  /* 0x0000c80c05ff75b2 */ /* 0x0004640008000100 */
[----:B--2---:R-:W-:Y:S01]  /*0a80*/  NOP ;  /* 0x0000000000007918 */ /* 0x004fe20000000000 */
.L_x_12:
        /* <DEDUP_REMOVED lines=26> */
.L_x_13:
        /* <DEDUP_REMOVED lines=18> */
.L_x_14:
[----:B-1----:R-:W1:Y:S01]  /*0d50*/  S2UR UR5, SR_CTAID.X ;  /* 0x00000000000579c3 */ /* 0x002e620000002500 */
[----:B------:R-:W-:-:S05]  /*0d60*/  CS2R.32 R68, SR_CgaSize ;  /* 0x0000000000447805 */ /* 0x000fca0000008a00 */
[----:B------:R-:W-:-:S05]  /*0d70*/  IMAD R68, R68, -0xa0, RZ ;  /* 0xffffff6044447824 */ /* 0x000fca00078e02ff */
[----:B------:R-:W-:-:S14]  /*0d80*/  R2UR UR9, R68 ;  /* 0x00000000440972ca */ /* 0x000fdc00000e0000 */
[----:B------:R-:W2:Y:S01]  /*0d90*/  LDCU UR9, c[0x0][UR9+0x2b0] ;  /* 0x00005600090977ac */ /* 0x000ea20008000800 */
[----:B------:R-:W-:Y:S01]  /*0da0*/  NOP ;  /* 0x0000000000007918 */ /* 0x000fe20000000000 */
[----:B------:R-:W-:-:S05]  /*0db0*/  CS2R.32 R68, SR_CgaSize ;  /* 0x0000000000447805 */ /* 0x000fca0000008a00 */
[----:B------:R-:W-:-:S05]  /*0dc0*/  IMAD R68, R68, -0xa0, RZ ;  /* 0xffffff6044447824 */ /* 0x000fca00078e02ff */
[----:B------:R-:W-:-:S14]  /*0dd0*/  R2UR UR7, R68 ;  /* 0x00000000440772ca */ /* 0x000fdc00000e0000 */
[----:B------:R-:W3:Y:S01]  /*0de0*/  LDCU UR7, c[0x0][UR7+0x2b4] ;  /* 0x00005680070777ac */ /* 0x000ee20008000800 */
[----:B------:R-:W4:Y:S08]  /*0df0*/  S2UR UR4, SR_CTAID.Y ;  /* 0x00000000000479c3 */ /* 0x000f300000002600 */
[----:B------:R-:W3:Y:S01]  /*0e00*/  LDC R9, c[0x0][0xb24] ;  /* 0x0002c900ff097b82 */ /* 0x000ee20000000800 */
[----:B-1----:R-:W-:-:S02]  /*0e10*/  I2FP.F32.U32 R4, UR5 ;  /* 0x0000000500047c45 */ /* 0x002fc40008201000 */
[----:B------:R-:W-:-:S05]  /*0e20*/  CS2R.32 R5, SR_CgaSize ;  /* 0x0000000000057805 */ /* 0x000fca0000008a00 */
[----:B------:R-:W-:-:S06]  /*0e30*/  IMAD R5, R5, -0xa0, RZ ;  /* 0xffffff6005057824 */ /* 0x000fcc00078e02ff */
[----:B------:R-:W1:Y:S01]  /*0e40*/  LDC R5, c[0x0][R5+0x2a0] ;  /* 0x0000a80005057b82 */ /* 0x000e620000000800 */
[----:B------:R-:W-:Y:S01]  /*0e50*/  MOV R21, UR5 ;  /* 0x0000000500157c02 */ /* 0x000fe20008000f00 */
[----:B--2---:R-:W-:Y:S01]  /*0e60*/  FMUL R4, R4, UR9 ;  /* 0x0000000904047c20 */ /* 0x004fe20008400000 */
[----:B----4-:R-:W-:Y:S02]  /*0e70*/  I2FP.F32.U32 R2, UR4 ;  /* 0x0000000400027c45 */ /* 0x010fe40008201000 */
[----:B------:R-:W-:-:S05]  /*0e80*/  CS2R.32 R3, SR_CgaSize ;  /* 0x0000000000037805 */ /* 0x000fca0000008a00 */
[----:B------:R-:W-:-:S06]  /*0e90*/  IMAD R3, R3, -0xa0, RZ ;  /* 0xffffff6003037824 */ /* 0x000fcc00078e02ff */
[----:B------:R-:W2:Y:S01]  /*0ea0*/  LDC R3, c[0x0][R3+0x2a4] ;  /* 0x0000a90003037b82 */ /* 0x000ea20000000800 */
[----:B------:R-:W4:Y:S01]  /*0eb0*/  F2I.U32.TRUNC.NTZ R68, R4 ;  /* 0x0000000400447305 */ /* 0x000f22000020f000 */
[----:B------:R-:W-:Y:S01]  /*0ec0*/  MOV R20, UR4 ;  /* 0x0000000400147c02 */ /* 0x000fe20008000f00 */
[----:B---3--:R-:W-:-:S05]  /*0ed0*/  FMUL R2, R2, UR7 ;  /* 0x0000000702027c20 */ /* 0x008fca0008400000 */
[----:B------:R-:W-:Y:S01]  /*0ee0*/  BAR.SYNC.DEFER_BLOCKING 0x0 ;  /* 0x0000000000007b1d */ /* 0x000fe20000010000 */
[----:B------:R-:W-:-:S05]  /*0ef0*/  ISETP.GE.AND P0, PT, R9, 0x1, PT ;  /* 0x000000010900780c */ /* 0x000fca0003f06270 */
[----:B------:R-:W3:Y:S02]  /*0f00*/  F2I.U32.TRUNC.NTZ R66, R2 ;  /* 0x0000000200427305 */ /* 0x000ee4000020f000 */
[----:B------:R-:W2:Y:S01]  /*0f10*/  S2UR UR36, SR_CTAID.Z ;  /* 0x00000000002479c3 */ /* 0x000ea20000002700 */
[----:B----4-:R-:W-:-:S05]  /*0f20*/  IADD3 R68, PT, PT, -R68, RZ, RZ ;  /* 0x000000ff44447210 */ /* 0x010fca0007ffe1ff */
[----:B-1----:R-:W-:Y:S01]  /*0f30*/  IMAD R68, R5, R68, UR5 ;  /* 0x0000000505447e24 */ /* 0x002fe2000f8e0244 */
[----:B---3--:R-:W-:-:S05]  /*0f40*/  IADD3 R66, PT, PT, -R66, RZ, RZ ;  /* 0x000000ff42427210 */ /* 0x008fca0007ffe1ff */
[----:B--2---:R-:W-:Y:S01]  /*0f50*/  IMAD R66, R3, R66, UR4 ;  /* 0x0000000403427e24 */ /* 0x004fe2000f8e0242 */
[----:B------:R-:W-:Y:S06]  /*0f60*/  @!P0 BRA `(.L_x_15) ;  /* 0x0000000000b88947 */ /* 0x000fec0003800000 */
[----:B------:R-:W1:Y:S01]  /*0f70*/  LDC.64 R4, c[0x0][0xb18] ;  /* 0x0002c600ff047b82 */ /* 0x000e620000000a00 */
[----:B------:R-:W-:-:S07]  /*0f80*/  ISETP.NE.AND P0, PT, R9, 0x1, PT ;  /* 0x000000010900780c */ /* 0x000fce0003f05270 */
[----:B------:R-:W2:Y:S08]  /*0f90*/  LDC R10, c[0x0][0xb0c] ;  /* 0x0002c300ff0a7b82 */ /* 0x000eb00000000800 */
[----:B------:R-:W3:Y:S08]  /*0fa0*/  LDC R11, c[0x0][0x370] ;  /* 0x0000dc00ff0b7b82 */ /* 0x000ef00000000800 */
[----:B------:R-:W4:Y:S01]  /*0fb0*/  LDC R12, c[0x0][0x374] ;  /* 0x0000dd00ff0c7b82 */ /* 0x000f220000000800 */
[----:B-1----:R-:W-:-:S07]  /*0fc0*/  ISETP.NE.AND P1, PT, R4, 0x1, PT ;  /* 0x000000010400780c */ /* 0x002fce0003f25270 */
[----:B------:R-:W3:Y:S01]  /*0fd0*/  LDC.64 R6, c[0x0][0xb10] ;  /* 0x0002c400ff067b82 */ /* 0x000ee20000000a00 */
[----:B--2---:R-:W-:-:S07]  /*0fe0*/  ISETP.NE.AND P2, PT, R10, 0x1, PT ;  /* 0x000000010a00780c */ /* 0x004fce0003f45270 */
[----:B------:R-:W1:Y:S08]  /*0ff0*/  LDC R8, c[0x0][0xb20] ;  /* 0x0002c800ff087b82 */ /* 0x000e700000000800 */
[----:B------:R-:W2:Y:S01]  /*1000*/  LDC.64 R2, c[0x0][0xb28] ;  /* 0x0002ca00ff027b82 */ /* 0x000ea20000000a00 */
[----:B----4-:R-:W-:-:S04]  /*1010*/  IMAD.HI.U32 R13, R12, R5, RZ ;  /* 0x000000050c0d7227 */ /* 0x010fc800078e00ff */
[----:B------:R-:W-:-:S04]  /*1020*/  IMAD.HI.U32 R5, R20, R5, RZ ;  /* 0x0000000514057227 */ /* 0x000fc800078e00ff */
[----:B---3--:R-:W-:-:S04]  /*1030*/  IMAD.HI.U32 R14, R11, R6, RZ ;  /* 0x000000060b0e7227 */ /* 0x008fc800078e00ff */
[C---:B------:R-:W-:Y:S01]  /*1040*/  IMAD.HI.U32 R16, R21.reuse, R6, RZ ;  /* 0x0000000615107227 */ /* 0x040fe200078e00ff */
[-C--:B------:R-:W-:Y:S02]  /*1050*/  @P2 SHF.R.U32.HI R11, RZ, R7.reuse, R14 ;  /* 0x00000007ff0b2219 */ /* 0x080fe4000001160e */
[-C--:B-1----:R-:W-:Y:S02]  /*1060*/  @P1 SHF.R.U32.HI R12, RZ, R8.reuse, R13 ;  /* 0x00000008ff0c1219 */ /* 0x082fe4000001160d */
[----:B------:R-:W-:Y:S02]  /*1070*/  SHF.R.U32.HI R5, RZ, R8, R5 ;  /* 0x00000008ff057219 */ /* 0x000fe40000011605 */
[----:B------:R-:W-:Y:S02]  /*1080*/  SHF.R.U32.HI R16, RZ, R7, R16 ;  /* 0x00000007ff107219 */ /* 0x000fe40000011610 */
[----:B------:R-:W-:Y:S01]  /*1090*/  SEL R5, R20, R5, !P1 ;  /* 0x0000000514057207 */ /* 0x000fe20004800000 */
[----:B--2---:R-:W-:Y:S01]  /*10a0*/  IMAD.HI.U32 R14, R12, R2, RZ ;  /* 0x000000020c0e7227 */ /* 0x004fe200078e00ff */
[----:B------:R-:W-:-:S02]  /*10b0*/  SEL R7, R21, R16, !P2 ;  /* 0x0000001015077207 */ /* 0x000fc40005000000 */
[----:B------:R-:W-:Y:S01]  /*10c0*/  IADD3 R13, PT, PT, -R5, RZ, RZ ;  /* 0x000000ff050d7210 */ /* 0x000fe20007ffe1ff */
[----:B------:R-:W-:Y:S01]  /*10d0*/  IMAD.HI.U32 R6, R11, R2, RZ ;  /* 0x000000020b067227 */ /* 0x000fe200078e00ff */
[----:B------:R-:W-:-:S03]  /*10e0*/  @P0 SHF.R.U32.HI R12, RZ, R3, R14 ;  /* 0x00000003ff0c0219 */ /* 0x000fc6000001160e */
[----:B------:R-:W-:Y:S01]  /*10f0*/  IMAD R13, R4, R13, R20 ;  /* 0x0000000d040d7224 */ /* 0x000fe200078e0214 */
[----:B------:R-:W-:Y:S01]  /*1100*/  @P0 SHF.R.U32.HI R11, RZ, R3, R6 ;  /* 0x00000003ff0b0219 */ /* 0x000fe20000011606 */
[----:B------:R-:W-:-:S04]  /*1110*/  IMAD R12, R12, R9, RZ ;  /* 0x000000090c0c7224 */ /* 0x000fc800078e02ff */
[----:B------:R-:W-:Y:S01]  /*1120*/  IMAD R6, R11, R9, RZ ;  /* 0x000000090b067224 */ /* 0x000fe200078e02ff */
[----:B------:R-:W-:-:S04]  /*1130*/  ISETP.GE.AND P1, PT, R5, R12, PT ;  /* 0x0000000c0500720c */ /* 0x000fc80003f26270 */
[----:B------:R-:W-:Y:S01]  /*1140*/  ISETP.GE.OR P1, PT, R7, R6, P1 ;  /* 0x000000060700720c */ /* 0x000fe20000f26670 */
[----:B------:R-:W-:-:S05]  /*1150*/  IMAD.HI.U32 R6, R5, R2, RZ ;  /* 0x0000000205067227 */ /* 0x000fca00078e00ff */
[----:B------:R-:W-:-:S04]  /*1160*/  SHF.R.U32.HI R6, RZ, R3, R6 ;  /* 0x00000003ff067219 */ /* 0x000fc80000011606 */
[----:B------:R-:W-:-:S03]  /*1170*/  SEL R6, R5, R6, !P0 ;  /* 0x0000000605067207 */ /* 0x000fc60004000000 */
[----:B------:R-:W-:Y:S01]  /*1180*/  @!P1 IMAD.HI.U32 R8, R7, R2, RZ ;  /* 0x0000000207089227 */ /* 0x000fe200078e00ff */
[----:B------:R-:W-:-:S04]  /*1190*/  IADD3 R2, PT, PT, -R6, RZ, RZ ;  /* 0x000000ff06027210 */ /* 0x000fc80007ffe1ff */
[----:B------:R-:W-:Y:S01]  /*11a0*/  @!P1 SHF.R.U32.HI R8, RZ, R3, R8 ;  /* 0x00000003ff089219 */ /* 0x000fe20000011608 */
[----:B------:R-:W-:-:S03]  /*11b0*/  IMAD R2, R9, R2, R5 ;  /* 0x0000000209027224 */ /* 0x000fc600078e0205 */
[----:B------:R-:W-:-:S05]  /*11c0*/  @!P1 SEL R3, R7, R8, !P0 ;  /* 0x0000000807039207 */ /* 0x000fca0004000000 */
[--C-:B------:R-:W-:Y:S02]  /*11d0*/  @!P1 IMAD.IADD R6, R6, 0x1, -R3.reuse ;  /* 0x0000000106069824 */ /* 0x100fe400078e0a03 */
[----:B------:R-:W-:Y:S01]  /*11e0*/  @!P1 IMAD R3, R2, R11, R3 ;  /* 0x0000000b02039224 */ /* 0x000fe200078e0203 */
[----:B------:R-:W-:Y:S01]  /*11f0*/  IADD3 R2, PT, PT, -R7, RZ, RZ ;  /* 0x000000ff07027210 */ /* 0x000fe20007ffe1ff */
[----:B------:R-:W-:Y:S02]  /*1200*/  @!P1 IMAD R5, R6, R9, R7 ;  /* 0x0000000906059224 */ /* 0x000fe400078e0207 */
[----:B------:R-:W-:Y:S02]  /*1210*/  @!P1 IMAD.MOV.U32 R7, RZ, RZ, R3 ;  /* 0x000000ffff079224 */ /* 0x000fe400078e0003 */
[----:B------:R-:W-:Y:S02]  /*1220*/  IMAD R2, R10, R2, R21 ;  /* 0x000000020a027224 */ /* 0x000fe400078e0215 */
[----:B------:R-:W-:-:S02]  /*1230*/  IMAD R20, R5, R4, R13 ;  /* 0x0000000405147224 */ /* 0x000fc400078e020d */
[----:B------:R-:W-:Y:S02]  /*1240*/  IMAD R21, R7, R10, R2 ;  /* 0x0000000a07157224 */ /* 0x000fe400078e0202 */
.L_x_15:
[----:B------:R-:W1:Y:S01]  /*1250*/  LDCU UR4, c[0x0][0xb30] ;  /* 0x00016600ff0477ac */ /* 0x000e620008000800 */
[----:B------:R-:W2:Y:S08]  /*1260*/  S2UR UR37, SR_CgaCtaId ;  /* 0x00000000002579c3 */ /* 0x000eb00000008800 */
[----:B------:R-:W3:Y:S01]  /*1270*/  LDC R26, c[0x0][0xb24] ;  /* 0x0002c900ff1a7b82 */ /* 0x000ee20000000800 */
[----:B-1----:R-:W-:-:S09]  /*1280*/  UISETP.NE.AND UP1, UPT, UR4, 0x1, UPT ;  /* 0x000000010400788c */ /* 0x002fd2000bf25270 */
[----:B--2---:R-:W-:Y:S05]  /*1290*/  BRA.U UP1, `(.L_x_16) ;  /* 0x0000000101407547 */ /* 0x004fea000b800000 */
[----:B------:R-:W1:Y:S08]  /*12a0*/  LDC.64 R4, c[0x0][0xb10] ;  /* 0x0002c400ff047b82 */ /* 0x000e700000000a00 */
[----:B------:R-:W2:Y:S08]  /*12b0*/  LDC.64 R2, c[0x0][0xb18] ;  /* 0x0002c600ff027b82 */ /* 0x000eb00000000a00 */
[----:B------:R-:W4:Y:S08]  /*12c0*/  LDC R6, c[0x0][0xb20] ;  /* 0x0002c800ff067b82 */ /* 0x000f300000000800 */
[----:B------:R-:W3:Y:S01]  /*12d0*/  LDC R8, c[0x0][0xb0c] ;  /* 0x0002c300ff087b82 */ /* 0x000ee20000000800 */
[----:B-1----:R-:W-:-:S05]  /*12e0*/  IMAD.HI.U32 R4, R21, R4, RZ ;  /* 0x0000000415047227 */ /* 0x002fca00078e00ff */
[----:B------:R-:W-:Y:S01]  /*12f0*/  SHF.R.U32.HI R4, RZ, R5, R4 ;  /* 0x00000005ff047219 */ /* 0x000fe20000011604 */
[----:B--2---:R-:W-:Y:S01]  /*1300*/  IMAD.HI.U32 R3, R20, R3, RZ ;  /* 0x0000000314037227 */ /* 0x004fe200078e00ff */
[----:B------:R-:W-:-:S04]  /*1310*/  ISETP.NE.AND P0, PT, R2, 0x1, PT ;  /* 0x000000010200780c */ /* 0x000fc80003f05270 */
[----:B----4-:R-:W-:-:S04]  /*1320*/  SHF.R.U32.HI R3, RZ, R6, R3 ;  /* 0x00000006ff037219 */ /* 0x010fc80000011603 */
[----:B------:R-:W-:Y:S02]  /*1330*/  SEL R3, R20, R3, !P0 ;  /* 0x0000000314037207 */ /* 0x000fe40004000000 */
[----:B---3--:R-:W-:-:S04]  /*1340*/  ISETP.NE.AND P1, PT, R8, 0x1, PT ;  /* 0x000000010800780c */ /* 0x008fc80003f25270 */
[----:B------:R-:W-:-:S05]  /*1350*/  SEL R4, R21, R4, !P1 ;  /* 0x0000000415047207 */ /* 0x000fca0004800000 */
[----:B------:R-:W-:Y:S02]  /*1360*/  IMAD.IADD R5, R3, 0x1, -R4 ;  /* 0x0000000103057824 */ /* 0x000fe400078e0a04 */
[----:B------:R-:W-:Y:S02]  /*1370*/  IMAD.IADD R3, R4, 0x1, -R3 ;  /* 0x0000000104037824 */ /* 0x000fe400078e0a03 */
[----:B------:R-:W-:Y:S02]  /*1380*/  IMAD R21, R5, R8, R21 ;  /* 0x0000000805157224 */ /* 0x000fe400078e0215 */
[----:B------:R-:W-:-:S07]  /*1390*/  IMAD R20, R3, R2, R20 ;  /* 0x0000000203147224 */ /* 0x000fce00078e0214 */
.L_x_16:
[----:B------:R-:W-:Y:S01]  /*13a0*/  BAR.SYNC.DEFER_BLOCKING 0x0 ;  /* 0x0000000000007b1d */ /* 0x000fe20000010000 */
[----:B------:R-:W-:Y:S01]  /*13b0*/  UISETP.NE.AND UP1, UPT, UR8, 0x2, UPT ;  /* 0x000000020800788c */ /* 0x000fe2000bf25270 */
[----:B------:R-:W-:Y:S02]  /*13c0*/  ISETP.NE.OR P5, PT, R0, 0x2, !P5 ;  /* 0x000000020000780c */ /* 0x000fe40006fa5670 */
[----:B------:R-:W-:-:S06]  /*13d0*/  LOP3.LUT R2, R80, 0x1f, RZ, 0xc0, !PT ;  /* 0x0000001f50027812 */ /* 0x000fcc00078ec0ff */
[----:B------:R-:W-:Y:S05]  /*13e0*/  BRA.U UP1, `(.L_x_17) ;  /* 0x0000001101a07547 */ /* 0x000fea000b800000 */
[----:B------:R-:W1:Y:S01]  /*13f0*/  LDCU UR13, c[0x0][0x38c] ;  /* 0x00007180ff0d77ac */ /* 0x000e620008000800 */
[----:B------:R-:W2:Y:S01]  /*1400*/  LDC R9, c[0x0][0x370] ;  /* 0x0000dc00ff097b82 */ /* 0x000ea20000000800 */
[----:B------:R-:W-:Y:S01]  /*1410*/  PLOP3.LUT P1, PT, PT, PT, UP2, 0x80, 0x8 ;  /* 0x000000000008781c */ /* 0x000fe20003f2f028 */
[----:B------:R-:W-:Y:S01]  /*1420*/  HFMA2 R12, -RZ, RZ, 0, 0 ;  /* 0x00000000ff0c7431 */ /* 0x000fe200000001ff */
[----:B------:R-:W-:Y:S01]  /*1430*/  ISETP.EQ.OR P4, PT, R2, RZ, P5 ;  /* 0x000000ff0200720c */ /* 0x000fe20002f82670 */
[----:B------:R-:W-:Y:S01]  /*1440*/  IMAD.MOV.U32 R15, RZ, RZ, 0x1 ;  /* 0x00000001ff0f7424 */ /* 0x000fe200078e00ff */
[----:B------:R-:W-:Y:S01]  /*1450*/  PLOP3.LUT P1, PT, P1, PT, PT, 0x8, 0x80 ;  /* 0x000000000080781c */ /* 0x000fe20000f2e170 */
[----:B------:R-:W-:Y:S01]  /*1460*/  IMAD.MOV.U32 R14, RZ, RZ, RZ ;  /* 0x000000ffff0e7224 */ /* 0x000fe200078e00ff */
[----:B------:R-:W-:Y:S01]  /*1470*/  MOV R8, 0x1 ;  /* 0x0000000100087802 */ /* 0x000fe20000000f00 */
[----:B------:R-:W4:Y:S01]  /*1480*/  LDC R0, c[0x0][0x374] ;  /* 0x0000dd00ff007b82 */ /* 0x000f220000000800 */
[----:B------:R-:W-:Y:S01]  /*1490*/  IMAD.MOV.U32 R10, RZ, RZ, RZ ;  /* 0x000000ffff0a7224 */ /* 0x000fe200078e00ff */
[----:B------:R-:W2:Y:S01]  /*14a0*/  LDCU.64 UR22, c[0x0][0x348] ;  /* 0x00006900ff1677ac */ /* 0x000ea20008000a00 */
[----:B------:R-:W-:Y:S01]  /*14b0*/  UMOV UR6, URZ ;  /* 0x000000ff00067c82 */ /* 0x000fe20008000000 */
[----:B-1----:R-:W-:-:S04]  /*14c0*/  UIADD3 UR5, UPT, UPT, UR13, 0x1f, URZ ;  /* 0x0000001f0d057890 */ /* 0x002fc8000fffe0ff */
[----:B------:R-:W-:-:S04]  /*14d0*/  USHF.R.S32.HI UR4, URZ, 0x1f, UR5 ;  /* 0x0000001fff047899 */ /* 0x000fc80008011405 */
[----:B------:R-:W-:-:S04]  /*14e0*/  ULEA.HI UR4, UR4, UR5, URZ, 0x5 ;  /* 0x0000000504047291 */ /* 0x000fc8000f8f28ff */
[----:B------:R-:W-:Y:S02]  /*14f0*/  USHF.R.S32.HI UR15, URZ, 0x5, UR4 ;  /* 0x00000005ff0f7899 */ /* 0x000fe40008011404 */
[----:B------:R-:W-:Y:S02]  /*1500*/  UIADD3 UR4, UPT, UPT, UR13, -0x1, URZ ;  /* 0xffffffff0d047890 */ /* 0x000fe4000fffe0ff */
[----:B------:R-:W-:Y:S02]  /*1510*/  UISETP.LT.U32.AND UP0, UPT, UR15, 0x6, UPT ;  /* 0x000000060f00788c */ /* 0x000fe4000bf01070 */
[----:B------:R-:W-:Y:S02]  /*1520*/  UISETP.GE.U32.AND UP1, UPT, UR4, -0x3f, UPT ;  /* 0xffffffc10400788c */ /* 0x000fe4000bf26070 */
[----:B------:R-:W-:Y:S02]  /*1530*/  USEL UR14, UR15, 0x6, UP0 ;  /* 0x000000060f0e7887 */ /* 0x000fe40008000000 */
[----:B------:R-:W-:-:S02]  /*1540*/  UIADD3 UR13, UPT, UPT, UR13, 0x3e, URZ ;  /* 0x0000003e0d0d7890 */ /* 0x000fc4000fffe0ff */
[----:B------:R-:W-:Y:S02]  /*1550*/  UIADD3 UR5, UPT, UPT, UR14, -0x1, URZ ;  /* 0xffffffff0e057890 */ /* 0x000fe4000fffe0ff */
[----:B------:R-:W-:-:S03]  /*1560*/  UIADD3 UR7, UPT, UPT, UR15, -UR14, URZ ;  /* 0x8000000e0f077290 */ /* 0x000fc6000fffe0ff */
[----:B------:R-:W-:-:S04]  /*1570*/  @UP1 UIADD3 UR5, UPT, UPT, UR14, URZ, URZ ;  /* 0x000000ff0e051290 */ /* 0x000fc8000fffe0ff */
[----:B--2---:R-:W-:-:S12]  /*1580*/  UIADD3 UR5, UPT, UPT, UR5, 0x1, URZ ;  /* 0x0000000105057890 */ /* 0x004fd8000fffe0ff */
.L_x_35:
[----:B------:R-:W-:Y:S01]  /*1590*/  UISETP.NE.AND UP0, UPT, UR37, URZ, UPT ;  /* 0x000000ff2500728c */ /* 0x000fe2000bf05270 */
[----:B------:R-:W1:Y:S08]  /*15a0*/  S2UR UR37, SR_CgaCtaId ;  /* 0x00000000002579c3 */ /* 0x000e700000008800 */
[----:B------:R-:W-:Y:S05]  /*15b0*/  BRA.U UP0, `(.L_x_18) ;  /* 0x0000000100347547 */ /* 0x000fea000b800000 */
[----:B------:R-:W2:Y:S01]  /*15c0*/  S2R R2, SR_CgaCtaId ;  /* 0x0000000000027919 */ /* 0x000ea20000008800 */
[----:B------:R-:W-:-:S04]  /*15d0*/  MOV R3, 0x400 ;  /* 0x0000040000037802 */ /* 0x000fc80000000f00 */
[----:B--2---:R-:W-:Y:S02]  /*15e0*/  LEA R3, R2, R3, 0x18 ;  /* 0x0000000302037211 */ /* 0x004fe400078ec0ff */
[----:B------:R-:W-:-:S03]  /*15f0*/  SHF.L.U32 R2, R8, 0x1f, RZ ;  /* 0x0000001f08027819 */ /* 0x000fc600000006ff */
[----:B------:R-:W-:-:S04]  /*1600*/  IMAD R3, R10, 0x8, R3 ;  /* 0x000000080a037824 */ /* 0x000fc800078e0203 */
[----:B------:R-:W2:Y:S02]  /*1610*/  SYNCS.PHASECHK.TRANS64.TRYWAIT P0, [R3+URZ+0x120], R2 ;  /* 0x00012002030075a7 */ /* 0x000ea400080011ff */
[----:B--2---:R-:W-:Y:S05]  /*1620*/  @!P0 BRA `(.L_x_19) ;  /* 0x0000009800208947 */ /* 0x004fea0003800000 */
.L_x_169:
[----:B------:R-:W-:Y:S01]  /*1630*/  VIADD R10, R10, 0x1 ;  /* 0x000000010a0a7836 */ /* 0x000fe20000000000 */
[----:B------:R2:W-:Y:S04]  /*1640*/  SYNCS.ARRIVE.TRANS64.A1T0 RZ, [R3+URZ+0x110], RZ ;  /* 0x000110ff03ff79a7 */ /* 0x0005e800081000ff */
[----:B------:R-:W-:-:S04]  /*1650*/  ISETP.NE.AND P0, PT, R10, 0x2, PT ;  /* 0x000000020a00780c */ /* 0x000fc80003f05270 */
[----:B------:R-:W-:Y:S02]  /*1660*/  SEL R10, R10, RZ, P0 ;  /* 0x000000ff0a0a7207 */ /* 0x000fe40000000000 */
[----:B--2---:R-:W-:-:S04]  /*1670*/  SEL R3, RZ, 0x1, P0 ;  /* 0x00000001ff037807 */ /* 0x004fc80000000000 */
[----:B------:R-:W-:-:S07]  /*1680*/  LOP3.LUT R8, R8, R3, RZ, 0x3c, !PT ;  /* 0x0000000308087212 */ /* 0x000fce00078e3cff */
.L_x_18:
[----:B------:R-:W-:Y:S01]  /*1690*/  UMOV UR4, 0x400 ;  /* 0x0000040000047882 */ /* 0x000fe20000000000 */
[----:B------:R-:W-:Y:S01]  /*16a0*/  SHF.L.U32 R2, R15, 0x1f, RZ ;  /* 0x0000001f0f027819 */ /* 0x000fe200000006ff */
[----:B-1----:R-:W-:Y:S01]  /*16b0*/  ULEA UR4, UR37, UR4, 0x18 ;  /* 0x0000000425047291 */ /* 0x002fe2000f8ec0ff */
[----:B------:R-:W-:Y:S01]  /*16c0*/  R2UR UR35, R21 ;  /* 0x00000000152372ca */ /* 0x000fe200000e0000 */
[----:B------:R-:W-:Y:S01]  /*16d0*/  UISETP.GE.U32.AND UP0, UPT, UR13, 0x3f, UPT ;  /* 0x0000003f0d00788c */ /* 0x000fe2000bf06070 */
[----:B------:R-:W-:Y:S01]  /*16e0*/  R2UR UR11, R20 ;  /* 0x00000000140b72ca */ /* 0x000fe200000e0000 */
[----:B------:R-:W-:Y:S01]  /*16f0*/  ULEA UR8, UR6, UR4, 0x3 ;  /* 0x0000000406087291 */ /* 0x000fe2000f8e18ff */
[----:B------:R-:W-:-:S08]  /*1700*/  UMOV UR24, URZ ;  /* 0x000000ff00187c82 */ /* 0x000fd00008000000 */
[----:B------:R1:W2:Y:S01]  /*1710*/  SYNCS.PHASECHK.TRANS64.TRYWAIT P0, [UR8+0x30], R2 ;  /* 0x00003002ff0075a7 */ /* 0x0002a20008001108 */
[----:B------:R-:W-:Y:S02]  /*1720*/  USHF.L.U32 UR35, UR35, 0x7, URZ ;  /* 0x0000000723237899 */ /* 0x000fe400080006ff */
[----:B------:R-:W-:Y:S01]  /*1730*/  USHF.L.U32 UR11, UR11, 0x7, URZ ;  /* 0x000000070b0b7899 */ /* 0x000fe200080006ff */
[----:B------:R-:W-:Y:S11]  /*1740*/  BRA.U !UP0, `(.L_x_20) ;  /* 0x0000000108a47547 */ /* 0x000ff6000b800000 */
[----:B------:R-:W-:Y:S01]  /*1750*/  UMOV UR16, URZ ;  /* 0x000000ff00107c82 */ /* 0x000fe20008000000 */
[----:B------:R-:W-:-:S05]  /*1760*/  UMOV UR17, UR6 ;  /* 0x0000000600117c82 */ /* 0x000fca0008000000 */
.L_x_25:
[----:B-1----:R-:W-:Y:S01]  /*1770*/  ULEA UR33, UR17, UR4, 0x3 ;  /* 0x0000000411217291 */ /* 0x002fe2000f8e18ff */
[----:B--2---:R-:W-:Y:S01]  /*1780*/  @!P5 MOV R3, 0x8000 ;  /* 0x000080000003d802 */ /* 0x004fe20000000f00 */
[----:B--2---:R-:W-:Y:S10]  /*1790*/  @P0 BRA `(.L_x_21) ;  /* 0x00000000000c0947 */ /* 0x004ff40003800000 */
[----:B------:R-:W-:-:S04]  /*17a0*/  SHF.L.U32 R5, R15, 0x1f, RZ ;  /* 0x0000001f0f057819 */ /* 0x000fc800000006ff */
[----:B------:R-:W2:Y:S02]  /*17b0*/  SYNCS.PHASECHK.TRANS64.TRYWAIT P0, [UR33+0x30], R5 ;  /* 0x00003005ff0075a7 */ /* 0x000ea40008001121 */
[----:B--2---:R-:W-:Y:S05]  /*17c0*/  @!P0 BRA `(.L_x_22) ;  /* 0x0000009400cc8947 */ /* 0x004fea0003800000 */
.L_x_21:
[----:B------:R2:W-:Y:S01]  /*17d0*/  @!P5 SYNCS.ARRIVE.TRANS64 RZ, [UR33], R3 ;  /* 0x00000003ffffd9a7 */ /* 0x0005e20008000021 */
[----:B------:R-:W-:Y:S04]  /*17e0*/  BSSY.RECONVERGENT B0, `(.L_x_23) ;  /* 0x0000003000007945 */ /* 0x000fe80003800200 */
[----:B------:R-:W-:Y:S05]  /*17f0*/  @P4 BRA `(.L_x_24) ;  /* 0x0000000000044947 */ /* 0x000fea0003800000 */
[----:B------:R-:W-:Y:S05]  /*1800*/  BPT.TRAP 0x1 ;  /* 0x000000040000795c */ /* 0x000fea0000300000 */
.L_x_24:
[----:B------:R-:W-:Y:S05]  /*1810*/  BSYNC.RECONVERGENT B0 ;  /* 0x0000000000007941 */ /* 0x000fea0003800200 */
.L_x_23:
[----:B------:R-:W-:Y:S02]  /*1820*/  UIADD3 UR6, UPT, UPT, UR17, 0x1, URZ ;  /* 0x0000000111067890 */ /* 0x000fe4000fffe0ff */
[----:B------:R-:W-:Y:S02]  /*1830*/  UIADD3 UR26, UP1, UPT, UR22, 0x80, URZ ;  /* 0x00000080161a7890 */ /* 0x000fe4000ff3e0ff */
[----:B------:R-:W-:Y:S02]  /*1840*/  UISETP.NE.AND UP0, UPT, UR6, 0x6, UPT ;  /* 0x000000060600788c */ /* 0x000fe4000bf05270 */
[----:B------:R-:W-:Y:S02]  /*1850*/  USHF.L.U32 UR34, UR16, 0x5, URZ ;  /* 0x0000000510227899 */ /* 0x000fe400080006ff */
[----:B------:R-:W-:Y:S02]  /*1860*/  USEL UR9, URZ, 0x1, UP0 ;  /* 0x00000001ff097887 */ /* 0x000fe40008000000 */
[----:B------:R-:W-:-:S02]  /*1870*/  USEL UR6, UR6, URZ, UP0 ;  /* 0x000000ff06067287 */ /* 0x000fc40008000000 */
[----:B------:R-:W-:Y:S02]  /*1880*/  UIADD3 UR20, UP0, UPT, UR22, 0x180, URZ ;  /* 0x0000018016147890 */ /* 0x000fe4000ff1e0ff */
[----:B------:R-:W-:Y:S01]  /*1890*/  ULEA UR8, UR6, UR4, 0x3 ;  /* 0x0000000406087291 */ /* 0x000fe2000f8e18ff */
[----:B------:R-:W-:Y:S01]  /*18a0*/  LOP3.LUT R15, R15, UR9, RZ, 0x3c, !PT ;  /* 0x000000090f0f7c12 */ /* 0x000fe2000f8e3cff */
[----:B------:R-:W-:Y:S02]  /*18b0*/  UIADD3.X UR27, UPT, UPT, URZ, UR23, URZ, UP1, !UPT ;  /* 0x00000017ff1b7290 */ /* 0x000fe40008ffe4ff */
[----:B------:R-:W-:Y:S01]  /*18c0*/  UIADD3.X UR21, UPT, UPT, URZ, UR23, URZ, UP0, !UPT ;  /* 0x00000017ff157290 */ /* 0x000fe200087fe4ff */
[----:B-1----:R-:W-:Y:S01]  /*18d0*/  SHF.L.U32 R2, R15, 0x1f, RZ ;  /* 0x0000001f0f027819 */ /* 0x002fe200000006ff */
[----:B------:R-:W-:Y:S01]  /*18e0*/  UMOV UR18, 0x0 ;  /* 0x0000000000127882 */ /* 0x000fe20000000000 */
[----:B------:R-:W-:Y:S01]  /*18f0*/  UMOV UR19, 0x10000000 ;  /* 0x1000000000137882 */ /* 0x000fe20000000000 */
[----:B------:R-:W-:Y:S01]  /*1900*/  UMOV UR12, UR36 ;  /* 0x00000024000c7c82 */ /* 0x000fe20008000000 */
[----:B------:R1:W1:Y:S01]  /*1910*/  SYNCS.PHASECHK.TRANS64.TRYWAIT P0, [UR8+0x30], R2 ;  /* 0x00003002ff0075a7 */ /* 0x0002620008001108 */
[----:B------:R-:W-:Y:S01]  /*1920*/  ULEA UR8, UR17, UR4, 0xe ;  /* 0x0000000411087291 */ /* 0x000fe2000f8e70ff */
[----:B------:R-:W-:Y:S01]  /*1930*/  UMOV UR9, UR33 ;  /* 0x0000002100097c82 */ /* 0x000fe20008000000 */
[----:B------:R-:W-:-:S02]  /*1940*/  UMOV UR10, UR34 ;  /* 0x00000022000a7c82 */ /* 0x000fc40008000000 */
[----:B------:R-:W-:Y:S02]  /*1950*/  UIADD3 UR32, UPT, UPT, UR8, 0x8400, URZ ;  /* 0x0000840008207890 */ /* 0x000fe4000fffe0ff */
[----:B------:R-:W-:Y:S02]  /*1960*/  UIADD3 UR8, UPT, UPT, UR8, 0x20400, URZ ;  /* 0x0002040008087890 */ /* 0x000fe4000fffe0ff */
[----:B------:R-:W-:Y:S01]  /*1970*/  UIADD3 UR16, UPT, UPT, UR16, 0x1, URZ ;  /* 0x0000000110107890 */ /* 0x000fe2000fffe0ff */
[----:B------:R-:W-:Y:S01]  /*1980*/  UMOV UR24, UR5 ;  /* 0x0000000500187c82 */ /* 0x000fe20008000000 */
[----:B------:R-:W-:Y:S02]  /*1990*/  UMOV UR17, UR6 ;  /* 0x0000000600117c82 */ /* 0x000fe40008000000 */
[----:B------:R-:W-:Y:S01]  /*19a0*/  UISETP.NE.AND UP0, UPT, UR16, UR5, UPT ;  /* 0x000000051000728c */ /* 0x000fe2000bf05270 */
[----:B------:R1:W-:Y:S02]  /*19b0*/  UTMALDG.3D [UR32], [UR26], desc[UR18] ;  /* 0x000012201a0075b4 */ /* 0x0003e40008011000 */
[----:B------:R1:W-:Y:S06]  /*19c0*/  UTMALDG.3D [UR8], [UR20], desc[UR18] ;  /* 0x00001208140075b4 */ /* 0x0003ec0008011000 */
[----:B------:R-:W-:Y:S05]  /*19d0*/  BRA.U UP0, `(.L_x_25) ;  /* 0xfffffffd00647547 */ /* 0x000fea000b83ffff */
.L_x_20:
[----:B-1----:R-:W-:Y:S01]  /*19e0*/  ULEA UR8, UR6, UR4, 0x3 ;  /* 0x0000000406087291 */ /* 0x002fe2000f8e18ff */
[----:B------:R-:W-:Y:S01]  /*19f0*/  SHF.L.U32 R2, R15, 0x1f, RZ ;  /* 0x0000001f0f027819 */ /* 0x000fe200000006ff */
[----:B------:R-:W-:Y:S01]  /*1a00*/  @!P1 SYNCS.ARRIVE.TRANS64.A1T0 RZ, [UR4+0xa8], RZ ;  /* 0x0000a8ffffff99a7 */ /* 0x000fe20008100004 */
[----:B------:R-:W-:-:S06]  /*1a10*/  UISETP.GT.AND UP0, UPT, UR15, UR14, UPT ;  /* 0x0000000e0f00728c */ /* 0x000fcc000bf04270 */
[----:B--2---:R1:W2:Y:S03]  /*1a20*/  SYNCS.PHASECHK.TRANS64.TRYWAIT P0, [UR8+0x30], R2 ;  /* 0x00003002ff0075a7 */ /* 0x0042a60008001108 */
[----:B------:R-:W-:Y:S05]  /*1a30*/  BRA.U !UP0, `(.L_x_26) ;  /* 0x0000000108a87547 */ /* 0x000fea000b800000 */
[----:B------:R-:W-:Y:S01]  /*1a40*/  UIADD3 UR21, UPT, UPT, UR7, UR24, URZ ;  /* 0x0000001807157290 */ /* 0x000fe2000fffe0ff */
[----:B------:R-:W-:-:S11]  /*1a50*/  UMOV UR25, UR6 ;  /* 0x0000000600197c82 */ /* 0x000fd60008000000 */
.L_x_31:
[----:B-1----:R-:W-:Y:S01]  /*1a60*/  ULEA UR17, UR25, UR4, 0x3 ;  /* 0x0000000419117291 */ /* 0x002fe2000f8e18ff */
[----:B--2---:R-:W-:Y:S01]  /*1a70*/  @!P5 MOV R3, 0x8000 ;  /* 0x000080000003d802 */ /* 0x004fe20000000f00 */
[----:B--2---:R-:W-:Y:S10]  /*1a80*/  @P0 BRA `(.L_x_27) ;  /* 0x00000000000c0947 */ /* 0x004ff40003800000 */
[----:B------:R-:W-:-:S04]  /*1a90*/  SHF.L.U32 R5, R15, 0x1f, RZ ;  /* 0x0000001f0f057819 */ /* 0x000fc800000006ff */
[----:B------:R-:W2:Y:S02]  /*1aa0*/  SYNCS.PHASECHK.TRANS64.TRYWAIT P0, [UR17+0x30], R5 ;  /* 0x00003005ff0075a7 */ /* 0x000ea40008001111 */
[----:B--2---:R-:W-:Y:S05]  /*1ab0*/  @!P0 BRA `(.L_x_28) ;  /* 0x0000009400288947 */ /* 0x004fea0003800000 */
.L_x_27:
[----:B------:R2:W-:Y:S01]  /*1ac0*/  @!P5 SYNCS.ARRIVE.TRANS64 RZ, [UR17], R3 ;  /* 0x00000003ffffd9a7 */ /* 0x0005e20008000011 */
[----:B------:R-:W-:Y:S04]  /*1ad0*/  BSSY.RECONVERGENT B0, `(.L_x_29) ;  /* 0x0000003000007945 */ /* 0x000fe80003800200 */
[----:B------:R-:W-:Y:S05]  /*1ae0*/  @P4 BRA `(.L_x_30) ;  /* 0x0000000000044947 */ /* 0x000fea0003800000 */
[----:B------:R-:W-:Y:S05]  /*1af0*/  BPT.TRAP 0x1 ;  /* 0x000000040000795c */ /* 0x000fea0000300000 */
.L_x_30:
[----:B------:R-:W-:Y:S05]  /*1b00*/  BSYNC.RECONVERGENT B0 ;  /* 0x0000000000007941 */ /* 0x000fea0003800200 */
.L_x_29:
        /* <DEDUP_REMOVED lines=20> */
[----:B------:R-:W-:Y:S01]  /*1c50*/  UIADD3 UR8, UPT, UPT, UR8, 0x20400, URZ ;  /* 0x0002040008087890 */ /* 0x000fe2000fffe0ff */
[----:B------:R-:W-:Y:S01]  /*1c60*/  UMOV UR9, UR17 ;  /* 0x0000001100097c82 */ /* 0x000fe20008000000 */
[----:B------:R-:W-:Y:S01]  /*1c70*/  UMOV UR10, UR18 ;  /* 0x00000012000a7c82 */ /* 0x000fe20008000000 */
[----:B------:R-:W-:Y:S01]  /*1c80*/  UIADD3 UR24, UPT, UPT, UR24, 0x1, URZ ;  /* 0x0000000118187890 */ /* 0x000fe2000fffe0ff */
[----:B------:R-:W-:-:S03]  /*1c90*/  UMOV UR25, UR6 ;  /* 0x0000000600197c82 */ /* 0x000fc60008000000 */
[----:B------:R1:W-:Y:S01]  /*1ca0*/  UTMALDG.3D [UR16], [UR30], desc[UR26] ;  /* 0x00001a101e0075b4 */ /* 0x0003e20008011000 */
[----:B------:R-:W-:Y:S01]  /*1cb0*/  UISETP.NE.AND UP0, UPT, UR24, UR21, UPT ;  /* 0x000000151800728c */ /* 0x000fe2000bf05270 */
[----:B------:R1:W-:Y:S08]  /*1cc0*/  UTMALDG.3D [UR8], [UR28], desc[UR26] ;  /* 0x00001a081c0075b4 */ /* 0x0003f00008011000 */
[----:B------:R-:W-:Y:S05]  /*1cd0*/  BRA.U UP0, `(.L_x_31) ;  /* 0xfffffffd00607547 */ /* 0x000fea000b83ffff */
.L_x_26:
[----:B-1----:R-:W-:Y:S01]  /*1ce0*/  LEA R2, R14, UR4, 0x3 ;  /* 0x000000040e027c11 */ /* 0x002fe2000f8e18ff */
[----:B------:R-:W-:Y:S01]  /*1cf0*/  NOP ;  /* 0x0000000000007918 */ /* 0x000fe20000000000 */
[----:B--2---:R-:W-:Y:S02]  /*1d00*/  SHF.L.U32 R3, R12, 0x1f, RZ ;  /* 0x0000001f0c037819 */ /* 0x004fe400000006ff */
[----:B------:R-:W-:Y:S02]  /*1d10*/  LEA R4, R14, UR4, 0x4 ;  /* 0x000000040e047c11 */ /* 0x000fe4000f8e20ff */
[----:B------:R-:W1:Y:S02]  /*1d20*/  SYNCS.PHASECHK.TRANS64.TRYWAIT P0, [R2+URZ+0xb0], R3 ;  /* 0x0000b003020075a7 */ /* 0x000e6400080011ff */
[----:B-1----:R-:W-:Y:S05]  /*1d30*/  @!P0 BRA `(.L_x_32) ;  /* 0x0000009000a08947 */ /* 0x002fea0003800000 */
.L_x_172:
[----:B------:R-:W2:Y:S01]  /*1d40*/  LDS.128 R4, [R4+0x140] ;  /* 0x0001400004047984 */ /* 0x000ea20000000c00 */
[----:B---3--:R-:W-:Y:S01]  /*1d50*/  ISETP.GE.AND P0, PT, R26, 0x1, PT ;  /* 0x000000011a00780c */ /* 0x008fe20003f06270 */
[----:B-1----:R-:W-:Y:S01]  /*1d60*/  VIADD R2, R2, 0xc0 ;  /* 0x000000c002027836 */ /* 0x002fe20000000000 */
[----:B------:R-:W-:Y:S01]  /*1d70*/  @!PT LDS RZ, [RZ] ;  /* 0x00000000fffff984 */ /* 0x000fe20000000800 */
[----:B------:R-:W-:Y:S01]  /*1d80*/  @!PT LDS RZ, [RZ] ;  /* 0x00000000fffff984 */ /* 0x000fe20000000800 */
[----:B------:R-:W-:Y:S01]  /*1d90*/  @!PT LDS RZ, [RZ] ;  /* 0x00000000fffff984 */ /* 0x000fe20000000800 */
[----:B------:R-:W-:Y:S01]  /*1da0*/  @!PT LDS RZ, [RZ] ;  /* 0x00000000fffff984 */ /* 0x000fe20000000800 */
[----:B------:R1:W-:Y:S06]  /*1db0*/  MEMBAR.ALL.CTA ;  /* 0x0000000000007992 */ /* 0x0003ec0000008000 */
[----:B-1----:R-:W1:Y:S01]  /*1dc0*/  FENCE.VIEW.ASYNC.S ;  /* 0x00000000000073c6 */ /* 0x002e620000000000 */
[----:B------:R-:W-:-:S04]  /*1dd0*/  PRMT R2, RZ, 0x654, R2 ;  /* 0x00000654ff027816 */ /* 0x000fc80000000002 */
[----:B-1----:R1:W-:Y:S01]  /*1de0*/  SYNCS.ARRIVE.TRANS64.RED.A1T0 RZ, [R2+URZ], RZ ;  /* 0x000000ff02ff79a7 */ /* 0x0023e200081004ff */
[----:B--2---:R-:W-:-:S13]  /*1df0*/  LOP3.LUT P2, RZ, R6, 0x1, RZ, 0xc0, !PT ;  /* 0x0000000106ff7812 */ /* 0x004fda000784c0ff */
[----:B------:R-:W-:Y:S01]  /*1e00*/  @P2 SHF.R.U32.HI R3, RZ, 0x10, R5 ;  /* 0x00000010ff032819 */ /* 0x000fe20000011605 */
[----:B------:R-:W-:Y:S01]  /*1e10*/  VOTEU.ANY UP0, P2 ;  /* 0x0000000000ff7886 */ /* 0x000fe20001000100 */
[----:B------:R-:W-:Y:S02]  /*1e20*/  @P2 MOV R13, R4 ;  /* 0x00000004000d2202 */ /* 0x000fe40000000f00 */
[----:B------:R-:W-:Y:S02]  /*1e30*/  @P2 R2UR.BROADCAST UR8, R3 ;  /* 0x00000000030822ca */ /* 0x000fe400008e0000 */
[----:B------:R-:W-:-:S11]  /*1e40*/  @P2 LOP3.LUT R11, R5, 0xffff, RZ, 0xc0, !PT ;  /* 0x0000ffff050b2812 */ /* 0x000fd600078ec0ff */
[----:B------:R-:W-:Y:S01]  /*1e50*/  @UP0 UMOV UR36, UR8 ;  /* 0x0000000800240c82 */ /* 0x000fe20008000000 */
[----:B-1----:R-:W-:Y:S05]  /*1e60*/  @!P0 BRA `(.L_x_33) ;  /* 0x0000000000b88947 */ /* 0x002fea0003800000 */
[----:B------:R-:W4:Y:S01]  /*1e70*/  LDC.64 R4, c[0x0][0xb18] ;  /* 0x0002c600ff047b82 */ /* 0x000f220000000a00 */
[----:B------:R-:W-:-:S07]  /*1e80*/  ISETP.NE.AND P3, PT, R26, 0x1, PT ;  /* 0x000000011a00780c */ /* 0x000fce0003f65270 */
[----:B------:R-:W1:Y:S08]  /*1e90*/  LDC.64 R6, c[0x0][0xb10] ;  /* 0x0002c400ff067b82 */ /* 0x000e700000000a00 */
[----:B------:R-:W2:Y:S08]  /*1ea0*/  LDC R16, c[0x0][0xb20] ;  /* 0x0002c800ff107b82 */ /* 0x000eb00000000800 */
[----:B------:R-:W3:Y:S01]  /*1eb0*/  LDC R18, c[0x0][0xb0c] ;  /* 0x0002c300ff127b82 */ /* 0x000ee20000000800 */
[----:B----4-:R-:W-:Y:S01]  /*1ec0*/  IMAD.HI.U32 R17, R0, R5, RZ ;  /* 0x0000000500117227 */ /* 0x010fe200078e00ff */
[----:B------:R-:W-:-:S03]  /*1ed0*/  ISETP.NE.AND P0, PT, R4, 0x1, PT ;  /* 0x000000010400780c */ /* 0x000fc60003f05270 */
[----:B------:R-:W-:-:S03]  /*1ee0*/  IMAD.HI.U32 R5, R11, R5, RZ ;  /* 0x000000050b057227 */ /* 0x000fc600078e00ff */
[----:B------:R-:W4:Y:S01]  /*1ef0*/  LDC.64 R2, c[0x0][0xb28] ;  /* 0x0002ca00ff027b82 */ /* 0x000f220000000a00 */
[----:B-1----:R-:W-:-:S04]  /*1f00*/  IMAD.HI.U32 R20, R9, R6, RZ ;  /* 0x0000000609147227 */ /* 0x002fc800078e00ff */
[----:B------:R-:W-:Y:S01]  /*1f10*/  IMAD.HI.U32 R22, R13, R6, RZ ;  /* 0x000000060d167227 */ /* 0x000fe200078e00ff */
[----:B------:R-:W-:Y:S02]  /*1f20*/  SHF.R.U32.HI R20, RZ, R7, R20 ;  /* 0x00000007ff147219 */ /* 0x000fe40000011614 */
[-C--:B--2---:R-:W-:Y:S02]  /*1f30*/  SHF.R.U32.HI R17, RZ, R16.reuse, R17 ;  /* 0x00000010ff117219 */ /* 0x084fe40000011611 */
[----:B------:R-:W-:Y:S02]  /*1f40*/  SHF.R.U32.HI R16, RZ, R16, R5 ;  /* 0x00000010ff107219 */ /* 0x000fe40000011605 */
[----:B------:R-:W-:Y:S02]  /*1f50*/  SEL R17, R0, R17, !P0 ;  /* 0x0000001100117207 */ /* 0x000fe40004000000 */
[----:B------:R-:W-:Y:S02]  /*1f60*/  SHF.R.U32.HI R22, RZ, R7, R22 ;  /* 0x00000007ff167219 */ /* 0x000fe40000011616 */
[----:B---3--:R-:W-:-:S02]  /*1f70*/  ISETP.NE.AND P1, PT, R18, 0x1, PT ;  /* 0x000000011200780c */ /* 0x008fc40003f25270 */
[----:B------:R-:W-:Y:S02]  /*1f80*/  SEL R5, R11, R16, !P0 ;  /* 0x000000100b057207 */ /* 0x000fe40004000000 */
[----:B------:R-:W-:Y:S02]  /*1f90*/  SEL R19, R9, R20, !P1 ;  /* 0x0000001409137207 */ /* 0x000fe40004800000 */
[----:B------:R-:W-:Y:S01]  /*1fa0*/  SEL R7, R13, R22, !P1 ;  /* 0x000000160d077207 */ /* 0x000fe20004800000 */
[----:B----4-:R-:W-:-:S04]  /*1fb0*/  IMAD.HI.U32 R20, R17, R2, RZ ;  /* 0x0000000211147227 */ /* 0x010fc800078e00ff */
[----:B------:R-:W-:Y:S01]  /*1fc0*/  IMAD.HI.U32 R6, R19, R2, RZ ;  /* 0x0000000213067227 */ /* 0x000fe200078e00ff */
[----:B------:R-:W-:-:S04]  /*1fd0*/  @P3 SHF.R.U32.HI R17, RZ, R3, R20 ;  /* 0x00000003ff113219 */ /* 0x000fc80000011614 */
        /* <DEDUP_REMOVED lines=8> */
[----:B------:R-:W-:-:S04]  /*2060*/  @!P0 IMAD.HI.U32 R16, R7, R2, RZ ;  /* 0x0000000207108227 */ /* 0x000fc800078e00ff */
[----:B------:R-:W-:Y:S01]  /*2070*/  IMAD.MOV R2, RZ, RZ, -R6 ;  /* 0x000000ffff027224 */ /* 0x000fe200078e0a06 */
[----:B------:R-:W-:-:S03]  /*2080*/  @!P0 SHF.R.U32.HI R16, RZ, R3, R16 ;  /* 0x00000003ff108219 */ /* 0x000fc60000011610 */
[----:B------:R-:W-:Y:S01]  /*2090*/  IMAD R2, R26, R2, R5 ;  /* 0x000000021a027224 */ /* 0x000fe200078e0205 */
[----:B------:R-:W-:Y:S02]  /*20a0*/  @!P0 SEL R3, R7, R16, !P3 ;  /* 0x0000001007038207 */ /* 0x000fe40005800000 */
[----:B------:R-:W-:-:S03]  /*20b0*/  IADD3 R16, PT, PT, -R5, RZ, RZ ;  /* 0x000000ff05107210 */ /* 0x000fc60007ffe1ff */
[--C-:B------:R-:W-:Y:S02]  /*20c0*/  @!P0 IMAD.IADD R6, R6, 0x1, -R3.reuse ;  /* 0x0000000106068824 */ /* 0x100fe400078e0a03 */
[----:B------:R-:W-:Y:S01]  /*20d0*/  @!P0 IMAD R3, R2, R19, R3 ;  /* 0x0000001302038224 */ /* 0x000fe200078e0203 */
[----:B------:R-:W-:Y:S01]  /*20e0*/  IADD3 R2, PT, PT, -R7, RZ, RZ ;  /* 0x000000ff07027210 */ /* 0x000fe20007ffe1ff */
[----:B------:R-:W-:Y:S02]  /*20f0*/  @!P0 IMAD R5, R26, R6, R7 ;  /* 0x000000061a058224 */ /* 0x000fe400078e0207 */
[----:B------:R-:W-:Y:S02]  /*2100*/  IMAD R11, R4, R16, R11 ;  /* 0x00000010040b7224 */ /* 0x000fe400078e020b */
[----:B------:R-:W-:Y:S02]  /*2110*/  @!P0 IMAD.MOV.U32 R7, RZ, RZ, R3 ;  /* 0x000000ffff078224 */ /* 0x000fe400078e0003 */
[----:B------:R-:W-:-:S02]  /*2120*/  IMAD R2, R18, R2, R13 ;  /* 0x0000000212027224 */ /* 0x000fc400078e020d */
[----:B------:R-:W-:Y:S02]  /*2130*/  IMAD R11, R5, R4, R11 ;  /* 0x00000004050b7224 */ /* 0x000fe400078e020b */
[----:B------:R-:W-:Y:S02]  /*2140*/  IMAD R13, R7, R18, R2 ;  /* 0x00000012070d7224 */ /* 0x000fe400078e0202 */
.L_x_33:
[----:B------:R-:W1:Y:S02]  /*2150*/  LDCU UR8, c[0x0][0xb30] ;  /* 0x00016600ff0877ac */ /* 0x000e640008000800 */
[----:B-1----:R-:W-:-:S09]  /*2160*/  UISETP.NE.AND UP0, UPT, UR8, 0x1, UPT ;  /* 0x000000010800788c */ /* 0x002fd2000bf05270 */
[----:B------:R-:W-:Y:S05]  /*2170*/  BRA.U UP0, `(.L_x_34) ;  /* 0x0000000100407547 */ /* 0x000fea000b800000 */
[----:B------:R-:W1:Y:S08]  /*2180*/  LDC.64 R4, c[0x0][0xb10] ;  /* 0x0002c400ff047b82 */ /* 0x000e700000000a00 */
[----:B------:R-:W2:Y:S08]  /*2190*/  LDC.64 R2, c[0x0][0xb18] ;  /* 0x0002c600ff027b82 */ /* 0x000eb00000000a00 */
[----:B------:R-:W3:Y:S08]  /*21a0*/  LDC R6, c[0x0][0xb20] ;  /* 0x0002c800ff067b82 */ /* 0x000ef00000000800 */
[----:B------:R-:W4:Y:S01]  /*21b0*/  LDC R16, c[0x0][0xb0c] ;  /* 0x0002c300ff107b82 */ /* 0x000f220000000800 */
[----:B-1----:R-:W-:-:S05]  /*21c0*/  IMAD.HI.U32 R4, R13, R4, RZ ;  /* 0x000000040d047227 */ /* 0x002fca00078e00ff */
[----:B------:R-:W-:Y:S01]  /*21d0*/  SHF.R.U32.HI R4, RZ, R5, R4 ;  /* 0x00000005ff047219 */ /* 0x000fe20000011604 */
[----:B--2---:R-:W-:Y:S01]  /*21e0*/  IMAD.HI.U32 R3, R11, R3, RZ ;  /* 0x000000030b037227 */ /* 0x004fe200078e00ff */
[----:B------:R-:W-:-:S04]  /*21f0*/  ISETP.NE.AND P0, PT, R2, 0x1, PT ;  /* 0x000000010200780c */ /* 0x000fc80003f05270 */
[----:B---3--:R-:W-:-:S04]  /*2200*/  SHF.R.U32.HI R6, RZ, R6, R3 ;  /* 0x00000006ff067219 */ /* 0x008fc80000011603 */
[----:B------:R-:W-:Y:S02]  /*2210*/  SEL R3, R11, R6, !P0 ;  /* 0x000000060b037207 */ /* 0x000fe40004000000 */
[----:B----4-:R-:W-:-:S04]  /*2220*/  ISETP.NE.AND P1, PT, R16, 0x1, PT ;  /* 0x000000011000780c */ /* 0x010fc80003f25270 */
[----:B------:R-:W-:-:S05]  /*2230*/  SEL R4, R13, R4, !P1 ;  /* 0x000000040d047207 */ /* 0x000fca0004800000 */
[----:B------:R-:W-:Y:S02]  /*2240*/  IMAD.IADD R5, R3, 0x1, -R4 ;  /* 0x0000000103057824 */ /* 0x000fe400078e0a04 */
[----:B------:R-:W-:Y:S02]  /*2250*/  IMAD.IADD R3, R4, 0x1, -R3 ;  /* 0x0000000104037824 */ /* 0x000fe400078e0a03 */
[----:B------:R-:W-:Y:S02]  /*2260*/  IMAD R13, R5, R16, R13 ;  /* 0x00000010050d7224 */ /* 0x000fe400078e020d */
[----:B------:R-:W-:-:S07]  /*2270*/  IMAD R11, R3, R2, R11 ;  /* 0x00000002030b7224 */ /* 0x000fce00078e020b */
.L_x_34:
[----:B------:R-:W-:Y:S01]  /*2280*/  VIADD R14, R14, 0x1 ;  /* 0x000000010e0e7836 */ /* 0x000fe20000000000 */
[----:B------:R-:W-:Y:S01]  /*2290*/  PLOP3.LUT P1, PT, PT, PT, PT, 0x80, 0x8 ;  /* 0x000000000008781c */ /* 0x000fe20003f2f070 */
[----:B------:R-:W-:Y:S02]  /*22a0*/  IMAD.IADD R21, R13, 0x1, R68 ;  /* 0x000000010d157824 */ /* 0x000fe400078e0244 */
[----:B------:R-:W-:Y:S01]  /*22b0*/  IMAD.IADD R20, R11, 0x1, R66 ;  /* 0x000000010b147824 */ /* 0x000fe200078e0242 */
[----:B------:R-:W-:-:S04]  /*22c0*/  ISETP.NE.AND P0, PT, R14, 0x2, PT ;  /* 0x000000020e00780c */ /* 0x000fc80003f05270 */
[----:B------:R-:W-:Y:S02]  /*22d0*/  SEL R3, RZ, 0x1, P0 ;  /* 0x00000001ff037807 */ /* 0x000fe40000000000 */
[----:B------:R-:W-:Y:S02]  /*22e0*/  SEL R14, R14, RZ, P0 ;  /* 0x000000ff0e0e7207 */ /* 0x000fe40000000000 */
[----:B------:R-:W-:Y:S01]  /*22f0*/  LOP3.LUT R12, R12, R3, RZ, 0x3c, !PT ;  /* 0x000000030c0c7212 */ /* 0x000fe200078e3cff */
[----:B------:R-:W-:Y:S06]  /*2300*/  @P2 BRA `(.L_x_35) ;  /* 0xfffffff000a02947 */ /* 0x000fec000383ffff */
[----:B------:R-:W-:Y:S01]  /*2310*/  UIADD3 UR4, UPT, UPT, UR4, 0x30, URZ ;  /* 0x0000003004047890 */ /* 0x000fe2000fffe0ff */
[----:B------:R-:W-:-:S03]  /*2320*/  SHF.L.U32 R3, R15, 0x1f, RZ ;  /* 0x0000001f0f037819 */ /* 0x000fc600000006ff */
[----:B------:R-:W-:-:S09]  /*2330*/  ULEA UR5, UR6, UR4, 0x3 ;  /* 0x0000000406057291 */ /* 0x000fd2000f8e18ff */
[----:B------:R-:W1:Y:S02]  /*2340*/  SYNCS.PHASECHK.TRANS64.TRYWAIT P0, [UR5], R3 ;  /* 0x00000003ff0075a7 */ /* 0x000e640008001105 */
[----:B-1----:R-:W-:Y:S05]  /*2350*/  @!P0 BRA `(.L_x_36) ;  /* 0x0000008c002c8947 */ /* 0x002fea0003800000 */
.L_x_174:
[----:B------:R-:W-:-:S04]  /*2360*/  UIADD3 UR6, UPT, UPT, UR6, 0x1, URZ ;  /* 0x0000000106067890 */ /* 0x000fc8000fffe0ff */
[----:B------:R-:W-:-:S04]  /*2370*/  UISETP.NE.AND UP0, UPT, UR6, 0x6, UPT ;  /* 0x000000060600788c */ /* 0x000fc8000bf05270 */
[----:B------:R-:W-:Y:S02]  /*2380*/  USEL UR7, URZ, 0x1, UP0 ;  /* 0x00000001ff077887 */ /* 0x000fe40008000000 */
[----:B------:R-:W-:-:S04]  /*2390*/  USEL UR6, UR6, URZ, UP0 ;  /* 0x000000ff06067287 */ /* 0x000fc80008000000 */
[----:B------:R-:W-:Y:S01]  /*23a0*/  ULEA UR5, UR6, UR4, 0x3 ;  /* 0x0000000406057291 */ /* 0x000fe2000f8e18ff */
[----:B------:R-:W-:-:S04]  /*23b0*/  LOP3.LUT R2, R15, UR7, RZ, 0x3c, !PT ;  /* 0x000000070f027c12 */ /* 0x000fc8000f8e3cff */
[----:B-1----:R-:W-:-:S04]  /*23c0*/  SHF.L.U32 R3, R2, 0x1f, RZ ;  /* 0x0000001f02037819 */ /* 0x002fc800000006ff */
[----:B------:R-:W1:Y:S02]  /*23d0*/  SYNCS.PHASECHK.TRANS64.TRYWAIT P0, [UR5], R3 ;  /* 0x00000003ff0075a7 */ /* 0x000e640008001105 */
[----:B-1----:R-:W-:Y:S05]  /*23e0*/  @!P0 BRA `(.L_x_37) ;  /* 0x0000008c00208947 */ /* 0x002fea0003800000 */
.L_x_176:
        /* <DEDUP_REMOVED lines=9> */
.L_x_178:
        /* <DEDUP_REMOVED lines=9> */
.L_x_180:
        /* <DEDUP_REMOVED lines=9> */
.L_x_182:
[----:B------:R-:W-:-:S04]  /*25a0*/  UIADD3 UR6, UPT, UPT, UR6, 0x1, URZ ;  /* 0x0000000106067890 */ /* 0x000fc8000fffe0ff */
[----:B------:R-:W-:-:S04]  /*25b0*/  UISETP.NE.AND UP0, UPT, UR6, 0x6, UPT ;  /* 0x000000060600788c */ /* 0x000fc8000bf05270 */
[----:B------:R-:W-:Y:S02]  /*25c0*/  USEL UR5, URZ, 0x1, UP0 ;  /* 0x00000001ff057887 */ /* 0x000fe40008000000 */
[----:B------:R-:W-:-:S04]  /*25d0*/  USEL UR6, UR6, URZ, UP0 ;  /* 0x000000ff06067287 */ /* 0x000fc80008000000 */
[----:B------:R-:W-:Y:S01]  /*25e0*/  ULEA UR6, UR6, UR4, 0x3 ;  /* 0x0000000406067291 */ /* 0x000fe2000f8e18ff */
[----:B-1----:R-:W-:-:S04]  /*25f0*/  LOP3.LUT R3, R2, UR5, RZ, 0x3c, !PT ;  /* 0x0000000502037c12 */ /* 0x002fc8000f8e3cff */
[----:B------:R-:W-:Y:S01]  /*2600*/  SHF.L.U32 R3, R3, 0x1f, RZ ;  /* 0x0000001f03037819 */ /* 0x000fe200000006ff */
[----:B----4-:R-:W-:-:S07]  /*2610*/  IMAD.U32 R0, RZ, RZ, UR6 ;  /* 0x00000006ff007e24 */ /* 0x010fce000f8e00ff */
.L_x_41:
[----:B-1----:R1:W2:Y:S02]  /*2620*/  SYNCS.PHASECHK.TRANS64.TRYWAIT P0, [R0+URZ], R3 ;  /* 0x00000003000075a7 */ /* 0x0022a400080011ff */
[----:B--2---:R-:W-:Y:S05]  /*2630*/  @!P0 NANOSLEEP.SYNCS 0x989680 ;  /* 0x009896800000895d */ /* 0x004fea0003900000 */
[----:B------:R-:W2:Y:S02]  /*2640*/  @!P0 SYNCS.PHASECHK.TRANS64 P0, [R0+URZ], R3 ;  /* 0x00000003000085a7 */ /* 0x000ea400080010ff */
[----:B--2---:R-:W-:Y:S05]  /*2650*/  @P0 EXIT ;  /* 0x000000000000094d */ /* 0x004fea0003800000 */
[----:B------:R-:W-:Y:S05]  /*2660*/  BRA `(.L_x_41) ;  /* 0xfffffffc00ec7947 */ /* 0x000fea000383ffff */
.L_x_17:
[----:B------:R-:W-:-:S04]  /*2670*/  UISETP.NE.AND UP1, UPT, UR37, URZ, UPT ;  /* 0x000000ff2500728c */ /* 0x000fc8000bf25270 */
[----:B------:R-:W-:-:S09]  /*2680*/  UISETP.NE.OR UP1, UPT, UR8, 0x1, UP1 ;  /* 0x000000010800788c */ /* 0x000fd20008f25670 */
[----:B------:R-:W-:Y:S05]  /*2690*/  BRA.U UP1, `(.L_x_42) ;  /* 0x0000000501487547 */ /* 0x000fea000b800000 */
[----:B------:R-:W-:Y:S01]  /*26a0*/  ISETP.NE.AND P2, PT, R2, RZ, PT ;  /* 0x000000ff0200720c */ /* 0x000fe20003f45270 */
[----:B------:R-:W-:Y:S01]  /*26b0*/  IMAD.MOV.U32 R12, RZ, RZ, 0x1 ;  /* 0x00000001ff0c7424 */ /* 0x000fe200078e00ff */
[----:B------:R-:W-:Y:S02]  /*26c0*/  CS2R R10, SRZ ;  /* 0x00000000000a7805 */ /* 0x000fe4000001ff00 */
[----:B------:R-:W-:Y:S01]  /*26d0*/  CS2R R8, SRZ ;  /* 0x0000000000087805 */ /* 0x000fe2000001ff00 */
[----:B------:R-:W-:Y:S01]  /*26e0*/  UMOV UR4, 0x400 ;  /* 0x0000040000047882 */ /* 0x000fe20000000000 */
[----:B------:R-:W-:Y:S01]  /*26f0*/  UMOV UR6, URZ ;  /* 0x000000ff00067c82 */ /* 0x000fe20008000000 */
[----:B------:R-:W-:-:S12]  /*2700*/  ULEA UR37, UR37, UR4, 0x18 ;  /* 0x0000000425257291 */ /* 0x000fd8000f8ec0ff */
.L_x_46:
[----:B------:R-:W-:Y:S02]  /*2710*/  LEA R0, R8, UR37, 0x3 ;  /* 0x0000002508007c11 */ /* 0x000fe4000f8e18ff */
[----:B------:R-:W-:-:S03]  /*2720*/  SHF.L.U32 R5, R9, 0x1f, RZ ;  /* 0x0000001f09057819 */ /* 0x000fc600000006ff */
[----:B------:R-:W-:Y:S01]  /*2730*/  VIADD R4, R0, 0x120 ;  /* 0x0000012000047836 */ /* 0x000fe20000000000 */
[----:B------:R-:W1:Y:S02]  /*2740*/  SYNCS.PHASECHK.TRANS64.TRYWAIT P0, [R0+URZ+0x110], R5 ;  /* 0x00011005000075a7 */ /* 0x000e6400080011ff */
[----:B-1----:R-:W-:Y:S05]  /*2750*/  @!P0 BRA `(.L_x_43) ;  /* 0x0000008800a48947 */ /* 0x002fea0003800000 */
.L_x_183:
[----:B------:R-:W-:Y:S01]  /*2760*/  ULEA UR5, UR6, UR37, 0x3 ;  /* 0x0000002506057291 */ /* 0x000fe2000f8e18ff */
[----:B------:R-:W-:Y:S02]  /*2770*/  PRMT R4, RZ, 0x654, R4 ;  /* 0x00000654ff047816 */ /* 0x000fe40000000004 */
[----:B-1----:R-:W-:Y:S01]  /*2780*/  SHF.L.U32 R5, R12, 0x1f, RZ ;  /* 0x0000001f0c057819 */ /* 0x002fe200000006ff */
[----:B------:R-:W-:Y:S01]  /*2790*/  UIADD3 UR4, UPT, UPT, UR5, 0xb0, URZ ;  /* 0x000000b005047890 */ /* 0x000fe2000fffe0ff */
[----:B------:R1:W-:Y:S05]  /*27a0*/  SYNCS.ARRIVE.TRANS64.RED.A1T0 RZ, [R4+URZ], RZ ;  /* 0x000000ff04ff79a7 */ /* 0x0003ea00081004ff */
[----:B------:R-:W-:Y:S01]  /*27b0*/  IMAD.U32 R7, RZ, RZ, UR4 ;  /* 0x00000004ff077e24 */ /* 0x000fe2000f8e00ff */
[----:B------:R-:W2:Y:S04]  /*27c0*/  SYNCS.PHASECHK.TRANS64.TRYWAIT P0, [UR5+0xc0], R5 ;  /* 0x0000c005ff0075a7 */ /* 0x000ea80008001105 */
[----:B------:R-:W-:Y:S01]  /*27d0*/  PRMT R6, R2, 0x654, R7 ;  /* 0x0000065402067816 */ /* 0x000fe20000000007 */
[----:B-1----:R-:W-:Y:S01]  /*27e0*/  @!P2 IMAD.MOV.U32 R4, RZ, RZ, 0x10 ;  /* 0x00000010ff04a424 */ /* 0x002fe200078e00ff */
[----:B--2---:R-:W-:Y:S06]  /*27f0*/  @!P0 BRA `(.L_x_44) ;  /* 0x0000008800908947 */ /* 0x004fec0003800000 */
.L_x_185:
[----:B------:R-:W-:Y:S01]  /*2800*/  ULEA UR4, UR6, UR37, 0x4 ;  /* 0x0000002506047291 */ /* 0x000fe2000f8e20ff */
[----:B------:R-:W-:Y:S01]  /*2810*/  SEL R3, R6, R3, !P2 ;  /* 0x0000000306037207 */ /* 0x000fe20005000000 */
[----:B------:R-:W-:Y:S01]  /*2820*/  UIADD3 UR5, UPT, UPT, UR5, 0xb0, URZ ;  /* 0x000000b005057890 */ /* 0x000fe2000fffe0ff */
[----:B-1----:R-:W-:Y:S01]  /*2830*/  LEA R0, R11, UR37, 0x3 ;  /* 0x000000250b007c11 */ /* 0x002fe2000f8e18ff */
[----:B------:R-:W-:Y:S01]  /*2840*/  UIADD3 UR4, UPT, UPT, UR4, 0x140, URZ ;  /* 0x0000014004047890 */ /* 0x000fe2000fffe0ff */
[----:B------:R-:W-:Y:S01]  /*2850*/  SHF.L.U32 R5, R10, 0x1f, RZ ;  /* 0x0000001f0a057819 */ /* 0x000fe200000006ff */
[----:B------:R1:W-:Y:S01]  /*2860*/  @!P2 SYNCS.ARRIVE.TRANS64.RED RZ, [R3+URZ], R4 ;  /* 0x0000000403ffa9a7 */ /* 0x0003e200080004ff */
[----:B------:R-:W-:Y:S01]  /*2870*/  UIADD3 UR6, UPT, UPT, UR6, 0x1, URZ ;  /* 0x0000000106067890 */ /* 0x000fe2000fffe0ff */
[----:B------:R-:W-:-:S03]  /*2880*/  VIADD R8, R8, 0x1 ;  /* 0x0000000108087836 */ /* 0x000fc60000000000 */
[----:B------:R-:W-:Y:S02]  /*2890*/  UISETP.NE.AND UP0, UPT, UR6, 0x2, UPT ;  /* 0x000000020600788c */ /* 0x000fe4000bf05270 */
[----:B------:R-:W-:Y:S06]  /*28a0*/  UGETNEXTWORKID.BROADCAST [UR4], [UR5] ;  /* 0x00000000040073ca */ /* 0x000fec0008000100 */
[----:B------:R-:W-:Y:S01]  /*28b0*/  USEL UR4, URZ, 0x1, UP0 ;  /* 0x00000001ff047887 */ /* 0x000fe20008000000 */
[----:B------:R-:W-:Y:S01]  /*28c0*/  ISETP.NE.AND P0, PT, R8, 0x2, PT ;  /* 0x000000020800780c */ /* 0x000fe20003f05270 */
[----:B------:R-:W-:Y:S01]  /*28d0*/  USEL UR6, UR6, URZ, UP0 ;  /* 0x000000ff06067287 */ /* 0x000fe20008000000 */
[----:B------:R-:W2:Y:S03]  /*28e0*/  SYNCS.PHASECHK.TRANS64.TRYWAIT P1, [R0+URZ+0xb0], R5 ;  /* 0x0000b005000075a7 */ /* 0x000ea600080211ff */
[----:B------:R-:W-:Y:S01]  /*28f0*/  LOP3.LUT R12, R12, UR4, RZ, 0x3c, !PT ;  /* 0x000000040c0c7c12 */ /* 0x000fe2000f8e3cff */
[----:B-12---:R-:W-:Y:S07]  /*2900*/  @!P1 BRA `(.L_x_45) ;  /* 0x0000008800649947 */ /* 0x006fee0003800000 */
.L_x_186:
[C---:B------:R-:W-:Y:S01]  /*2910*/  LEA R4, R11.reuse, UR37, 0x4 ;  /* 0x000000250b047c11 */ /* 0x040fe2000f8e20ff */
[----:B-1----:R-:W-:Y:S01]  /*2920*/  VIADD R0, R0, 0xc0 ;  /* 0x000000c000007836 */ /* 0x002fe20000000000 */
[----:B------:R-:W-:Y:S01]  /*2930*/  SEL R8, R8, RZ, P0 ;  /* 0x000000ff08087207 */ /* 0x000fe20000000000 */
[----:B------:R-:W-:-:S03]  /*2940*/  VIADD R11, R11, 0x1 ;  /* 0x000000010b0b7836 */ /* 0x000fc60000000000 */
[----:B------:R-:W1:Y:S01]  /*2950*/  LDS.128 R4, [R4+0x140] ;  /* 0x0001400004047984 */ /* 0x000e620000000c00 */
[----:B------:R-:W-:Y:S02]  /*2960*/  PRMT R0, RZ, 0x654, R0 ;  /* 0x00000654ff007816 */ /* 0x000fe40000000000 */
[C---:B------:R-:W-:Y:S01]  /*2970*/  ISETP.NE.AND P1, PT, R11.reuse, 0x2, PT ;  /* 0x000000020b00780c */ /* 0x040fe20003f25270 */
[----:B------:R-:W-:Y:S01]  /*2980*/  @!PT LDS RZ, [RZ] ;  /* 0x00000000fffff984 */ /* 0x000fe20000000800 */
[----:B------:R-:W-:Y:S01]  /*2990*/  @!PT LDS RZ, [RZ] ;  /* 0x00000000fffff984 */ /* 0x000fe20000000800 */
[----:B------:R-:W-:Y:S01]  /*29a0*/  @!PT LDS RZ, [RZ] ;  /* 0x00000000fffff984 */ /* 0x000fe20000000800 */
[----:B------:R-:W-:Y:S01]  /*29b0*/  @!PT LDS RZ, [RZ] ;  /* 0x00000000fffff984 */ /* 0x000fe20000000800 */
[----:B------:R2:W-:Y:S06]  /*29c0*/  MEMBAR.ALL.CTA ;  /* 0x0000000000007992 */ /* 0x0005ec0000008000 */
[----:B--2---:R-:W2:Y:S01]  /*29d0*/  FENCE.VIEW.ASYNC.S ;  /* 0x00000000000073c6 */ /* 0x004ea20000000000 */
[----:B------:R-:W-:Y:S01]  /*29e0*/  SEL R11, R11, RZ, P1 ;  /* 0x000000ff0b0b7207 */ /* 0x000fe20000800000 */
[----:B--2---:R2:W-:Y:S01]  /*29f0*/  SYNCS.ARRIVE.TRANS64.RED.A1T0 RZ, [R0+URZ], RZ ;  /* 0x000000ff00ff79a7 */ /* 0x0045e200081004ff */
[----:B-1----:R-:W-:-:S02]  /*2a00*/  LOP3.LUT P3, RZ, R6, 0x1, RZ, 0xc0, !PT ;  /* 0x0000000106ff7812 */ /* 0x002fc4000786c0ff */
[----:B------:R-:W-:-:S04]  /*2a10*/  SEL R5, RZ, 0x1, P1 ;  /* 0x00000001ff057807 */ /* 0x000fc80000800000 */
[----:B------:R-:W-:Y:S02]  /*2a20*/  LOP3.LUT R10, R10, R5, RZ, 0x3c, !PT ;  /* 0x000000050a0a7212 */ /* 0x000fe400078e3cff */
[----:B--2---:R-:W-:-:S04]  /*2a30*/  SEL R0, RZ, 0x1, P0 ;  /* 0x00000001ff007807 */ /* 0x004fc80000000000 */
[----:B------:R-:W-:Y:S01]  /*2a40*/  LOP3.LUT R9, R9, R0, RZ, 0x3c, !PT ;  /* 0x0000000009097212 */ /* 0x000fe200078e3cff */
[----:B------:R-:W-:Y:S06]  /*2a50*/  @P3 BRA `(.L_x_46) ;  /* 0xfffffffc002c3947 */ /* 0x000fec000383ffff */
[----:B------:R-:W-:Y:S01]  /*2a60*/  ULEA UR5, UR6, UR37, 0x3 ;  /* 0x0000002506057291 */ /* 0x000fe2000f8e18ff */
[----:B------:R-:W-:-:S08]  /*2a70*/  SHF.L.U32 R3, R12, 0x1f, RZ ;  /* 0x0000001f0c037819 */ /* 0x000fd000000006ff */
[----:B------:R-:W1:Y:S02]  /*2a80*/  SYNCS.PHASECHK.TRANS64 P0, [UR5+0xc0], R3 ;  /* 0x0000c003ff0075a7 */ /* 0x000e640008001005 */
[----:B-1----:R-:W-:Y:S05]  /*2a90*/  @P0 BRA `(.L_x_47) ;  /* 0x0000000000080947 */ /* 0x002fea0003800000 */
[----:B------:R-:W1:Y:S02]  /*2aa0*/  SYNCS.PHASECHK.TRANS64.TRYWAIT P0, [UR5+0xc0], R3 ;  /* 0x0000c003ff0075a7 */ /* 0x000e640008001105 */
[----:B-1----:R-:W-:Y:S05]  /*2ab0*/  @!P0 BRA `(.L_x_48) ;  /* 0x00000088000c8947 */ /* 0x002fea0003800000 */
.L_x_47:
[----:B------:R-:W-:-:S04]  /*2ac0*/  UIADD3 UR4, UPT, UPT, UR6, 0x1, URZ ;  /* 0x0000000106047890 */ /* 0x000fc8000fffe0ff */
[----:B------:R-:W-:-:S04]  /*2ad0*/  UISETP.NE.AND UP0, UPT, UR4, 0x2, UPT ;  /* 0x000000020400788c */ /* 0x000fc8000bf05270 */
[----:B------:R-:W-:Y:S02]  /*2ae0*/  USEL UR7, URZ, 0x1, UP0 ;  /* 0x00000001ff077887 */ /* 0x000fe40008000000 */
[----:B------:R-:W-:-:S04]  /*2af0*/  USEL UR4, UR4, URZ, UP0 ;  /* 0x000000ff04047287 */ /* 0x000fc80008000000 */
[----:B------:R-:W-:Y:S01]  /*2b00*/  ULEA UR4, UR4, UR37, 0x3 ;  /* 0x0000002504047291 */ /* 0x000fe2000f8e18ff */
[----:B-1----:R-:W-:-:S04]  /*2b10*/  LOP3.LUT R3, R12, UR7, RZ, 0x3c, !PT ;  /* 0x000000070c037c12 */ /* 0x002fc8000f8e3cff */
[----:B------:R-:W-:-:S04]  /*2b20*/  SHF.L.U32 R0, R3, 0x1f, RZ ;  /* 0x0000001f03007819 */ /* 0x000fc800000006ff */
[----:B------:R-:W1:Y:S02]  /*2b30*/  SYNCS.PHASECHK.TRANS64 P0, [UR4+0xc0], R0 ;  /* 0x0000c000ff0075a7 */ /* 0x000e640008001004 */
[----:B-1----:R-:W-:Y:S05]  /*2b40*/  @P0 EXIT ;  /* 0x000000000000094d */ /* 0x002fea0003800000 */
[----:B------:R-:W-:Y:S02]  /*2b50*/  SHF.L.U32 R3, R3, 0x1f, RZ ;  /* 0x0000001f03037819 */ /* 0x000fe400000006ff */
[----:B------:R-:W-:-:S07]  /*2b60*/  MOV R0, UR4 ;  /* 0x0000000400007c02 */ /* 0x000fce0008000f00 */
.L_x_49:
[----:B-1----:R1:W2:Y:S02]  /*2b70*/  SYNCS.PHASECHK.TRANS64.TRYWAIT P0, [R0+URZ+0xc0], R3 ;  /* 0x0000c003000075a7 */ /* 0x0022a400080011ff */
[----:B--2---:R-:W-:Y:S05]  /*2b80*/  @!P0 NANOSLEEP.SYNCS 0x989680 ;  /* 0x009896800000895d */ /* 0x004fea0003900000 */
[----:B------:R-:W2:Y:S02]  /*2b90*/  @!P0 SYNCS.PHASECHK.TRANS64 P0, [R0+URZ+0xc0], R3 ;  /* 0x0000c003000085a7 */ /* 0x000ea400080010ff */
[----:B--2---:R-:W-:Y:S05]  /*2ba0*/  @P0 EXIT ;  /* 0x000000000000094d */ /* 0x004fea0003800000 */
[----:B------:R-:W-:Y:S05]  /*2bb0*/  BRA `(.L_x_49) ;  /* 0xfffffffc00ec7947 */ /* 0x000fea000383ffff */
.L_x_42:
[----:B------:R-:W-:-:S09]  /*2bc0*/  UISETP.NE.AND UP1, UPT, UR8, URZ, UPT ;  /* 0x000000ff0800728c */ /* 0x000fd2000bf25270 */
[----:B------:R-:W-:Y:S05]  /*2bd0*/  BRA.U UP1, `(.L_x_50) ;  /* 0x0000000d01b47547 */ /* 0x000fea000b800000 */
[----:B------:R-:W-:Y:S01]  /*2be0*/  UMOV UR4, 0x40 ;  /* 0x0000004000047882 */ /* 0x000fe20000000000 */
[----:B------:R-:W-:Y:S01]  /*2bf0*/  NOP ;  /* 0x0000000000007918 */ /* 0x000fe20000000000 */
[----:B------:R-:W-:Y:S01]  /*2c00*/  ULEA UR4, UR37, UR4, 0x18 ;  /* 0x0000000425047291 */ /* 0x000fe2000f8ec0ff */
[----:B------:R-:W-:Y:S02]  /*2c10*/  UMOV UR5, 0x400 ;  /* 0x0000040000057882 */ /* 0x000fe40000000000 */
[----:B------:R-:W-:-:S06]  /*2c20*/  ULEA UR37, UR37, UR5, 0x18 ;  /* 0x0000000525257291 */ /* 0x000fcc000f8ec0ff */
[----:B------:R-:W1:Y:S02]  /*2c30*/  LDS.U8 R0, [UR4+0x1c] ;  /* 0x00001c04ff007984 */ /* 0x000e640008000000 */
[----:B-1----:R-:W-:-:S13]  /*2c40*/  ISETP.NE.AND P0, PT, R0, RZ, PT ;  /* 0x000000ff0000720c */ /* 0x002fda0003f05270 */
[----:B------:R-:W-:Y:S05]  /*2c50*/  @P0 BRA `(.L_x_51) ;  /* 0x0000000000580947 */ /* 0x000fea0003800000 */
[----:B------:R-:W-:-:S13]  /*2c60*/  ELECT P0, URZ, PT ;  /* 0x0000000000ff782f */ /* 0x000fda0003800000 */
[----:B------:R-:W-:Y:S05]  /*2c70*/  @!P0 BRA `(.L_x_52) ;  /* 0x0000000000608947 */ /* 0x000fea0003800000 */
[----:B------:R-:W-:Y:S01]  /*2c80*/  UMOV UR5, 0x10 ;  /* 0x0000001000057882 */ /* 0x000fe20000000000 */
[----:B------:R-:W-:Y:S01]  /*2c90*/  HFMA2 R0, -RZ, RZ, 0, 5.9604644775390625e-08 ;  /* 0x00000001ff007431 */ /* 0x000fe200000001ff */
[----:B------:R-:W-:-:S03]  /*2ca0*/  MOV R2, 0xffff ;  /* 0x0000ffff00027802 */ /* 0x000fc60000000f00 */
[----:B------:R-:W-:Y:S04]  /*2cb0*/  DEPBAR.LE SB1, 0x36 ;  /* 0x00009d800000791a */ /* 0x000fe80000000000 */
[----:B------:R-:W1:Y:S02]  /*2cc0*/  UTCATOMSWS.FIND_AND_SET.ALIGN UP0, UR5, UR5 ;  /* 0x00000005000575e3 */ /* 0x000e640008000800 */
[----:B-1----:R-:W-:Y:S01]  /*2cd0*/  MOV R3, UR5 ;  /* 0x0000000500037c02 */ /* 0x002fe20008000f00 */
[----:B------:R-:W-:Y:S06]  /*2ce0*/  BRA.U UP0, `(.L_x_53) ;  /* 0x0000000100187547 */ /* 0x000fec000b800000 */
.L_x_54:
[----:B------:R-:W-:Y:S05]  /*2cf0*/  NANOSLEEP 0x64 ;  /* 0x000000640000795d */ /* 0x000fea0003800000 */
[----:B------:R-:W-:-:S05]  /*2d00*/  UMOV UR5, 0x10 ;  /* 0x0000001000057882 */ /* 0x000fca0000000000 */
[----:B------:R-:W-:Y:S04]  /*2d10*/  DEPBAR.LE SB1, 0x36 ;  /* 0x00009d800000791a */ /* 0x000fe80000000000 */
[----:B------:R-:W1:Y:S02]  /*2d20*/  UTCATOMSWS.FIND_AND_SET.ALIGN UP0, UR5, UR5 ;  /* 0x00000005000575e3 */ /* 0x000e640008000800 */
[----:B-1----:R-:W-:Y:S01]  /*2d30*/  MOV R3, UR5 ;  /* 0x0000000500037c02 */ /* 0x002fe20008000f00 */
[----:B------:R-:W-:Y:S05]  /*2d40*/  BRA.U !UP0, `(.L_x_54) ;  /* 0xfffffffd08e87547 */ /* 0x000fea000b83ffff */
.L_x_53:
[-C--:B------:R-:W-:Y:S02]  /*2d50*/  SHF.L.U32 R2, R2, R3.reuse, RZ ;  /* 0x0000000302027219 */ /* 0x080fe400000006ff */
[----:B------:R-:W-:Y:S01]  /*2d60*/  SHF.L.U32 R0, R0, R3, RZ ;  /* 0x0000000300007219 */ /* 0x000fe200000006ff */
[----:B------:R-:W-:Y:S02]  /*2d70*/  IMAD.SHL.U32 R3, R3, 0x20, RZ ;  /* 0x0000002003037824 */ /* 0x000fe400078e00ff */
[----:B------:R1:W-:Y:S04]  /*2d80*/  ATOMS.OR RZ, [UR4+0x14], R2 ;  /* 0x00001402ffff798c */ /* 0x0003e8000b000004 */
[----:B------:R1:W-:Y:S04]  /*2d90*/  ATOMS.OR RZ, [UR4+0x18], R0 ;  /* 0x00001800ffff798c */ /* 0x0003e8000b000004 */
[----:B------:R1:W-:Y:S01]  /*2da0*/  STS [UR37+0x160], R3 ;  /* 0x00016003ff007988 */ /* 0x0003e20008000825 */
[----:B------:R-:W-:Y:S05]  /*2db0*/  BRA `(.L_x_52) ;  /* 0x0000000000107947 */ /* 0x000fea0003800000 */
.L_x_51:
[----:B------:R-:W-:Y:S02]  /*2dc0*/  MOV R0, 0xffffffff ;  /* 0xffffffff00007802 */ /* 0x000fe40000000f00 */
[----:B------:R-:W-:-:S03]  /*2dd0*/  MOV R2, 0x2e00 ;  /* 0x00002e0000027802 */ /* 0x000fc60000000f00 */
[----:B------:R1:W-:Y:S04]  /*2de0*/  STS [UR37+0x160], R0 ;  /* 0x00016000ff007988 */ /* 0x0003e80008000825 */
[----:B-1-3-5:R-:W-:Y:S05]  /*2df0*/  CALL.REL.NOINC `($__internal_1_$__cuda_sm10x_tcgen05_guardrail_trap_phase_invalid_during_alloc) ;  /* 0x0000009000047944 */ /* 0x02afea0003c00000 */
.L_x_52:
[----:B------:R-:W-:Y:S05]  /*2e00*/  WARPSYNC.ALL ;  /* 0x0000000000007948 */ /* 0x000fea0003800000 */
[----:B------:R-:W2:Y:S01]  /*2e10*/  S2UR UR5, SR_CgaCtaId ;  /* 0x00000000000579c3 */ /* 0x000ea20000008800 */
[----:B------:R-:W-:Y:S01]  /*2e20*/  UMOV UR4, 0x400 ;  /* 0x0000040000047882 */ /* 0x000fe20000000000 */
[----:B------:R-:W-:-:S06]  /*2e30*/  NOP ;  /* 0x0000000000007918 */ /* 0x000fcc0000000000 */
[----:B------:R-:W-:Y:S06]  /*2e40*/  BAR.ARV 0x6, 0xa0 ;  /* 0x0182800000007b1d */ /* 0x000fec0000002000 */
[----:B------:R-:W4:Y:S01]  /*2e50*/  LDCU UR7, c[0x0][0x38c] ;  /* 0x00007180ff0777ac */ /* 0x000f220008000800 */
[----:B------:R-:W-:Y:S01]  /*2e60*/  IMAD.MOV.U32 R11, RZ, RZ, 0x1 ;  /* 0x00000001ff0b7424 */ /* 0x000fe200078e00ff */
[----:B------:R-:W-:Y:S01]  /*2e70*/  CS2R R8, SRZ ;  /* 0x0000000000087805 */ /* 0x000fe2000001ff00 */
[----:B------:R-:W-:Y:S01]  /*2e80*/  IMAD.MOV.U32 R10, RZ, RZ, RZ ;  /* 0x000000ffff0a7224 */ /* 0x000fe200078e00ff */
[----:B------:R-:W3:Y:S01]  /*2e90*/  LDCU UR6, c[0x0][0x38c] ;  /* 0x00007180ff0677ac */ /* 0x000ee20008000800 */
[----:B------:R-:W-:Y:S01]  /*2ea0*/  UMOV UR15, URZ ;  /* 0x000000ff000f7c82 */ /* 0x000fe20008000000 */
[----:B------:R-:W-:Y:S01]  /*2eb0*/  UMOV UR14, URZ ;  /* 0x000000ff000e7c82 */ /* 0x000fe20008000000 */
[----:B--2---:R-:W-:Y:S01]  /*2ec0*/  ULEA UR5, UR5, UR4, 0x18 ;  /* 0x0000000405057291 */ /* 0x004fe2000f8ec0ff */
[----:B------:R-:W-:Y:S01]  /*2ed0*/  UMOV UR24, 0x0 ;  /* 0x0000000000187882 */ /* 0x000fe20000000000 */
[----:B------:R-:W-:-:S02]  /*2ee0*/  UMOV UR25, 0x8200910 ;  /* 0x0820091000197882 */ /* 0x000fc40000000000 */
[----:B------:R-:W-:Y:S02]  /*2ef0*/  UIADD3 UR10, UPT, UPT, UR5, 0x8400, URZ ;  /* 0x00008400050a7890 */ /* 0x000fe4000fffe0ff */
[----:B------:R-:W-:Y:S02]  /*2f00*/  UIADD3 UR11, UPT, UPT, UR5, 0x20400, URZ ;  /* 0x00020400050b7890 */ /* 0x000fe4000fffe0ff */
[----:B----4-:R-:W-:Y:S01]  /*2f10*/  UIADD3 UR7, UPT, UPT, UR7, 0x1f, URZ ;  /* 0x0000001f07077890 */ /* 0x010fe2000fffe0ff */
[----:B-1----:R-:W1:Y:S01]  /*2f20*/  LDS R0, [UR5+0x160] ;  /* 0x00016005ff007984 */ /* 0x002e620008000800 */
[----:B------:R-:W-:Y:S02]  /*2f30*/  USHF.R.U32.HI UR10, URZ, 0x4, UR10 ;  /* 0x00000004ff0a7899 */ /* 0x000fe4000801160a */
[----:B------:R-:W-:Y:S02]  /*2f40*/  USHF.R.S32.HI UR4, URZ, 0x1f, UR7 ;  /* 0x0000001fff047899 */ /* 0x000fe40008011407 */
[----:B------:R-:W-:-:S02]  /*2f50*/  USHF.R.U32.HI UR11, URZ, 0x4, UR11 ;  /* 0x00000004ff0b7899 */ /* 0x000fc4000801160b */
[----:B------:R-:W-:Y:S02]  /*2f60*/  ULEA.HI UR4, UR4, UR7, URZ, 0x5 ;  /* 0x0000000704047291 */ /* 0x000fe4000f8f28ff */
[----:B------:R-:W-:Y:S02]  /*2f70*/  ULOP3.LUT UR10, UR10, 0x3fff, URZ, 0xc0, !UPT ;  /* 0x00003fff0a0a7892 */ /* 0x000fe4000f8ec0ff */
[----:B------:R-:W-:Y:S02]  /*2f80*/  USHF.R.S32.HI UR4, URZ, 0x5, UR4 ;  /* 0x00000005ff047899 */ /* 0x000fe40008011404 */
[----:B------:R-:W-:Y:S02]  /*2f90*/  ULOP3.LUT UR11, UR11, 0x3fff, URZ, 0xc0, !UPT ;  /* 0x00003fff0b0b7892 */ /* 0x000fe4000f8ec0ff */
[----:B------:R-:W-:Y:S01]  /*2fa0*/  UISETP.LT.AND UP0, UPT, UR4, 0x1, UPT ;  /* 0x000000010400788c */ /* 0x000fe2000bf01270 */
[----:B------:R-:W-:Y:S01]  /*2fb0*/  UMOV UR22, 0x0 ;  /* 0x0000000000167882 */ /* 0x000fe20000000000 */
[----:B------:R-:W-:-:S02]  /*2fc0*/  UMOV UR23, 0x8200910 ;  /* 0x0820091000177882 */ /* 0x000fc40000000000 */
[----:B------:R-:W-:Y:S02]  /*2fd0*/  USEL UR9, UR4, 0x1, !UP0 ;  /* 0x0000000104097887 */ /* 0x000fe4000c000000 */
[----:B------:R-:W-:Y:S02]  /*2fe0*/  ULOP3.LUT UR10, UR10, 0x10000, URZ, 0xfc, !UPT ;  /* 0x000100000a0a7892 */ /* 0x000fe4000f8efcff */
[----:B------:R-:W-:Y:S02]  /*2ff0*/  ULOP3.LUT UR11, UR11, 0x10000, URZ, 0xfc, !UPT ;  /* 0x000100000b0b7892 */ /* 0x000fe4000f8efcff */
[----:B------:R-:W-:Y:S02]  /*3000*/  UIADD3 UR9, UPT, UPT, -UR9, URZ, URZ ;  /* 0x000000ff09097290 */ /* 0x000fe4000fffe1ff */
[----:B---3--:R-:W-:Y:S01]  /*3010*/  UISETP.GE.AND UP3, UPT, UR6, 0x1, UPT ;  /* 0x000000010600788c */ /* 0x008fe2000bf66270 */
[----:B------:R-:W-:Y:S01]  /*3020*/  UMOV UR20, 0x0 ;  /* 0x0000000000147882 */ /* 0x000fe20000000000 */
[----:B------:R-:W-:Y:S01]  /*3030*/  UMOV UR21, 0x8200910 ;  /* 0x0820091000157882 */ /* 0x000fe20000000000 */
[----:B------:R-:W-:Y:S01]  /*3040*/  UMOV UR18, 0x0 ;  /* 0x0000000000127882 */ /* 0x000fe20000000000 */
[----:B------:R-:W-:Y:S01]  /*3050*/  UMOV UR19, 0x8200910 ;  /* 0x0820091000137882 */ /* 0x000fe20000000000 */
[----:B-1----:R-:W-:-:S15]  /*3060*/  R2UR UR16, R0 ;  /* 0x00000000001072ca */ /* 0x002fde00000e0000 */
.L_x_61:
[----:B------:R-:W-:Y:S02]  /*3070*/  LEA R0, R10, UR5, 0x3 ;  /* 0x000000050a007c11 */ /* 0x000fe4000f8e18ff */
[----:B------:R-:W-:Y:S02]  /*3080*/  SHF.L.U32 R5, R9, 0x1f, RZ ;  /* 0x0000001f09057819 */ /* 0x000fe400000006ff */
[----:B------:R-:W-:Y:S01]  /*3090*/  PLOP3.LUT P0, PT, PT, PT, UP3, 0x80, 0x8 ;  /* 0x000000000008781c */ /* 0x000fe20003f0f038 */
[----:B------:R-:W-:Y:S01]  /*30a0*/  VIADD R3, R0, 0xc0 ;  /* 0x000000c000037836 */ /* 0x000fe20000000000 */
[----:B-1----:R-:W1:Y:S02]  /*30b0*/  SYNCS.PHASECHK.TRANS64.TRYWAIT P1, [R0+URZ+0xb0], R5 ;  /* 0x0000b005000075a7 */ /* 0x002e6400080211ff */
[----:B-1-3--:R-:W-:Y:S09]  /*30c0*/  @!P1 BRA `(.L_x_55) ;  /* 0x0000008000a09947 */ /* 0x00aff20003800000 */
.L_x_188:
[----:B------:R-:W-:Y:S01]  /*30d0*/  LEA R4, R10, UR5, 0x4 ;  /* 0x000000050a047c11 */ /* 0x000fe2000f8e20ff */
[----:B------:R-:W-:Y:S01]  /*30e0*/  @UP3 ULEA UR6, UR14, UR5, 0x3 ;  /* 0x000000050e063291 */ /* 0x000fe2000f8e18ff */
[----:B------:R-:W-:Y:S01]  /*30f0*/  PLOP3.LUT P2, PT, PT, PT, PT, 0x80, 0x8 ;  /* 0x000000000008781c */ /* 0x000fe20003f4f070 */
[----:B------:R-:W-:Y:S01]  /*3100*/  ULEA UR7, UR15, UR5, 0x3 ;  /* 0x000000050f077291 */ /* 0x000fe2000f8e18ff */
[----:B------:R-:W-:Y:S01]  /*3110*/  PRMT R3, RZ, 0x654, R3 ;  /* 0x00000654ff037816 */ /* 0x000fe20000000003 */
[----:B------:R-:W-:Y:S01]  /*3120*/  ULEA UR8, UR15, UR16, 0x7 ;  /* 0x000000100f087291 */ /* 0x000fe2000f8e38ff */
[----:B-1----:R-:W1:Y:S01]  /*3130*/  LDS.128 R4, [R4+0x140] ;  /* 0x0001400004047984 */ /* 0x002e620000000c00 */
[----:B------:R-:W-:Y:S02]  /*3140*/  @P0 SHF.L.U32 R2, R8, 0x1f, RZ ;  /* 0x0000001f08020819 */ /* 0x000fe400000006ff */
[----:B------:R-:W-:Y:S01]  /*3150*/  SHF.L.U32 R0, R11, 0x1f, RZ ;  /* 0x0000001f0b007819 */ /* 0x000fe200000006ff */
[----:B------:R-:W-:Y:S01]  /*3160*/  @!PT LDS RZ, [RZ] ;  /* 0x00000000fffff984 */ /* 0x000fe20000000800 */
[----:B------:R-:W-:Y:S01]  /*3170*/  @!PT LDS RZ, [RZ] ;  /* 0x00000000fffff984 */ /* 0x000fe20000000800 */
[----:B------:R-:W-:Y:S01]  /*3180*/  @!PT LDS RZ, [RZ] ;  /* 0x00000000fffff984 */ /* 0x000fe20000000800 */
[----:B------:R-:W-:Y:S01]  /*3190*/  @!PT LDS RZ, [RZ] ;  /* 0x00000000fffff984 */ /* 0x000fe20000000800 */
[----:B------:R2:W-:Y:S06]  /*31a0*/  MEMBAR.ALL.CTA ;  /* 0x0000000000007992 */ /* 0x0005ec0000008000 */
[----:B--2---:R-:W2:Y:S02]  /*31b0*/  FENCE.VIEW.ASYNC.S ;  /* 0x00000000000073c6 */ /* 0x004ea40000000000 */
[----:B--2---:R2:W-:Y:S01]  /*31c0*/  SYNCS.ARRIVE.TRANS64.RED.A1T0 RZ, [R3+URZ], RZ ;  /* 0x000000ff03ff79a7 */ /* 0x0045e200081004ff */
[----:B------:R2:W3:Y:S01]  /*31d0*/  @P0 SYNCS.PHASECHK.TRANS64.TRYWAIT P2, [UR6], R2 ;  /* 0x00000002ff0005a7 */ /* 0x0004e20008041106 */
[----:B-1----:R-:W-:Y:S01]  /*31e0*/  LOP3.LUT P1, RZ, R6, 0x1, RZ, 0xc0, !PT ;  /* 0x0000000106ff7812 */ /* 0x002fe2000782c0ff */
[----:B------:R-:W1:Y:S02]  /*31f0*/  SYNCS.PHASECHK.TRANS64.TRYWAIT P0, [UR7+0xf0], R0 ;  /* 0x0000f000ff0075a7 */ /* 0x000e640008001107 */
[----:B-123--:R-:W-:Y:S10]  /*3200*/  @!P0 BRA `(.L_x_56) ;  /* 0x0000008000648947 */ /* 0x00eff40003800000 */
.L_x_190:
[----:B------:R-:W-:Y:S01]  /*3210*/  IADD3 R10, PT, PT, R10, 0x1, RZ ;  /* 0x000000010a0a7810 */ /* 0x000fe20007ffe0ff */
[----:B------:R-:W-:Y:S06]  /*3220*/  BRA.U !UP3, `(.L_x_57) ;  /* 0x000000010bc07547 */ /* 0x000fec000b800000 */
[----:B------:R-:W-:Y:S01]  /*3230*/  UPLOP3.LUT UP4, UPT, UPT, UPT, UPT, 0x40, 0x4 ;  /* 0x000000000004789c */ /* 0x000fe20003f8e870 */
[----:B------:R-:W-:Y:S01]  /*3240*/  UMOV UR13, UR9 ;  /* 0x00000009000d7c82 */ /* 0x000fe20008000000 */
[----:B------:R-:W-:Y:S01]  /*3250*/  UMOV UR12, UR4 ;  /* 0x00000004000c7c82 */ /* 0x000fe20008000000 */
[----:B------:R-:W-:-:S08]  /*3260*/  UMOV UR17, UR14 ;  /* 0x0000000e00117c82 */ /* 0x000fd00008000000 */
.L_x_60:
[----:B------:R-:W-:Y:S02]  /*3270*/  UIADD3 UR13, UPT, UPT, UR13, 0x1, URZ ;  /* 0x000000010d0d7890 */ /* 0x000fe4000fffe0ff */
[----:B--2---:R-:W-:Y:S02]  /*3280*/  ULEA UR6, UR17, UR5, 0x3 ;  /* 0x0000000511067291 */ /* 0x004fe4000f8e18ff */
[----:B------:R-:W-:Y:S01]  /*3290*/  UISETP.NE.AND UP0, UPT, UR13, URZ, UPT ;  /* 0x000000ff0d00728c */ /* 0x000fe2000bf05270 */
[----:B---3--:R-:W-:Y:S10]  /*32a0*/  @P2 BRA `(.L_x_58) ;  /* 0x00000000000c2947 */ /* 0x008ff40003800000 */
[----:B-1----:R-:W-:Y:S04]  /*32b0*/  SHF.L.U32 R3, R8, 0x1f, RZ ;  /* 0x0000001f08037819 */ /* 0x002fe800000006ff */
[----:B------:R-:W1:Y:S02]  /*32c0*/  SYNCS.PHASECHK.TRANS64.TRYWAIT P0, [UR6], R3 ;  /* 0x00000003ff0075a7 */ /* 0x000e640008001106 */
[----:B-1----:R-:W-:Y:S05]  /*32d0*/  @!P0 BRA `(.L_x_59) ;  /* 0x0000008000488947 */ /* 0x002fea0003800000 */
.L_x_58:
[----:B------:R-:W-:Y:S01]  /*32e0*/  UISETP.NE.AND UP1, UPT, UR12, 0x1, UPT ;  /* 0x000000010c00788c */ /* 0x000fe2000bf25270 */
[----:B------:R-:W-:Y:S01]  /*32f0*/  PLOP3.LUT P2, PT, PT, PT, PT, 0x80, 0x8 ;  /* 0x000000000008781c */ /* 0x000fe20003f4f070 */
[----:B------:R-:W-:Y:S02]  /*3300*/  UIADD3 UR14, UPT, UPT, UR17, 0x1, URZ ;  /* 0x00000001110e7890 */ /* 0x000fe4000fffe0ff */
[----:B------:R-:W-:Y:S02]  /*3310*/  ULEA UR28, UR17, UR11, 0xa ;  /* 0x0000000b111c7291 */ /* 0x000fe4000f8e50ff */
[----:B------:R-:W-:Y:S01]  /*3320*/  UISETP.NE.AND UP2, UPT, UR14, 0x6, UPT ;  /* 0x000000060e00788c */ /* 0x000fe2000bf45270 */
[----:B------:R-:W-:Y:S01]  /*3330*/  PLOP3.LUT P0, PT, PT, PT, UP1, 0x80, 0x8 ;  /* 0x000000000008781c */ /* 0x000fe20003f0f018 */
[----:B------:R-:W-:Y:S02]  /*3340*/  UIADD3 UR40, UPT, UPT, UR28, 0x2, URZ ;  /* 0x000000021c287890 */ /* 0x000fe4000fffe0ff */
[----:B------:R-:W-:Y:S02]  /*3350*/  USEL UR27, URZ, 0x1, UP2 ;  /* 0x00000001ff1b7887 */ /* 0x000fe40009000000 */
[----:B------:R-:W-:Y:S02]  /*3360*/  USEL UR14, UR14, URZ, UP2 ;  /* 0x000000ff0e0e7287 */ /* 0x000fe40009000000 */
[----:B------:R-:W-:Y:S02]  /*3370*/  UIADD3 UR36, UPT, UPT, UR28, 0x4, URZ ;  /* 0x000000041c247890 */ /* 0x000fe4000fffe0ff */
[----:B------:R-:W-:Y:S01]  /*3380*/  @UP1 ULEA UR26, UR14, UR5, 0x3 ;  /* 0x000000050e1a1291 */ /* 0x000fe2000f8e18ff */
[----:B------:R-:W-:Y:S01]  /*3390*/  LOP3.LUT R8, R8, UR27, RZ, 0x3c, !PT ;  /* 0x0000001b08087c12 */ /* 0x000fe2000f8e3cff */
[----:B------:R-:W-:Y:S02]  /*33a0*/  UIADD3 UR32, UPT, UPT, UR28, 0x6, URZ ;  /* 0x000000061c207890 */ /* 0x000fe4000fffe0ff */
[----:B------:R-:W-:Y:S01]  /*33b0*/  UIADD3 UR6, UPT, UPT, UR6, 0x30, URZ ;  /* 0x0000003006067890 */ /* 0x000fe2000fffe0ff */
[----:B-1----:R-:W-:Y:S01]  /*33c0*/  @P0 SHF.L.U32 R0, R8, 0x1f, RZ ;  /* 0x0000001f08000819 */ /* 0x002fe200000006ff */
[----:B------:R-:W-:Y:S01]  /*33d0*/  UIADD3 UR12, UPT, UPT, UR12, -0x1, URZ ;  /* 0xffffffff0c0c7890 */ /* 0x000fe2000fffe0ff */
[----:B------:R-:W-:Y:S02]  /*33e0*/  UMOV UR29, 0x40004040 ;  /* 0x40004040001d7882 */ /* 0x000fe40000000000 */
[----:B------:R2:W3:Y:S01]  /*33f0*/  @P0 SYNCS.PHASECHK.TRANS64.TRYWAIT P2, [UR26], R0 ;  /* 0x00000000ff0005a7 */ /* 0x0004e2000804111a */
[----:B------:R-:W-:Y:S01]  /*3400*/  ULEA UR26, UR17, UR10, 0xa ;  /* 0x0000000a111a7291 */ /* 0x000fe2000f8e50ff */
[----:B------:R-:W-:Y:S01]  /*3410*/  UMOV UR27, 0x40004040 ;  /* 0x40004040001b7882 */ /* 0x000fe20000000000 */
[----:B------:R-:W-:Y:S02]  /*3420*/  UMOV UR41, 0x40004040 ;  /* 0x4000404000297882 */ /* 0x000fe40000000000 */
[----:B------:R-:W-:Y:S02]  /*3430*/  UIADD3 UR38, UPT, UPT, UR26, 0x2, URZ ;  /* 0x000000021a267890 */ /* 0x000fe4000fffe0ff */
[----:B------:R-:W-:Y:S02]  /*3440*/  UIADD3 UR34, UPT, UPT, UR26, 0x4, URZ ;  /* 0x000000041a227890 */ /* 0x000fe4000fffe0ff */
[----:B------:R-:W-:Y:S01]  /*3450*/  UIADD3 UR30, UPT, UPT, UR26, 0x6, URZ ;  /* 0x000000061a1e7890 */ /* 0x000fe2000fffe0ff */
[----:B------:R2:W-:Y:S01]  /*3460*/  UTCHMMA gdesc[UR26], gdesc[UR28], tmem[UR8], tmem[UR24], idesc[UR25], UP4 ;  /* 0x00ff181c1a0075ea */ /* 0x0005e2000a000008 */
[----:B------:R-:W-:Y:S01]  /*3470*/  UPLOP3.LUT UP4, UPT, UPT, UPT, UPT, 0x80, 0x8 ;  /* 0x000000000008789c */ /* 0x000fe20003f8f070 */
[----:B------:R-:W-:Y:S01]  /*3480*/  UMOV UR39, 0x40004040 ;  /* 0x4000404000277882 */ /* 0x000fe20000000000 */
[----:B------:R-:W-:Y:S01]  /*3490*/  UMOV UR37, 0x40004040 ;  /* 0x4000404000257882 */ /* 0x000fe20000000000 */
[----:B------:R2:W-:Y:S01]  /*34a0*/  UTCHMMA gdesc[UR38], gdesc[UR40], tmem[UR8], tmem[UR22], idesc[UR23], UPT ;  /* 0x00ff1628260075ea */ /* 0x0005e2000b800008 */
[----:B------:R-:W-:Y:S01]  /*34b0*/  UMOV UR35, 0x40004040 ;  /* 0x4000404000237882 */ /* 0x000fe20000000000 */
[----:B------:R-:W-:Y:S01]  /*34c0*/  UMOV UR33, 0x40004040 ;  /* 0x4000404000217882 */ /* 0x000fe20000000000 */
[----:B------:R-:W-:Y:S01]  /*34d0*/  UMOV UR31, 0x40004040 ;  /* 0x40004040001f7882 */ /* 0x000fe20000000000 */
[----:B------:R2:W-:Y:S01]  /*34e0*/  UTCHMMA gdesc[UR34], gdesc[UR36], tmem[UR8], tmem[UR20], idesc[UR21], UPT ;  /* 0x00ff1424220075ea */ /* 0x0005e2000b800008 */
[----:B------:R2:W-:Y:S01]  /*34f0*/  UTCHMMA gdesc[UR30], gdesc[UR32], tmem[UR8], tmem[UR18], idesc[UR19], UPT ;  /* 0x00ff12201e0075ea */ /* 0x0005e2000b800008 */
[----:B------:R2:W-:Y:S01]  /*3500*/  UTCBAR [UR6], URZ ;  /* 0x000000ff060073e9 */ /* 0x0005e200080000ff */
[----:B------:R-:W-:Y:S01]  /*3510*/  UMOV UR17, UR14 ;  /* 0x0000000e00117c82 */ /* 0x000fe20008000000 */
[----:B------:R-:W-:Y:S05]  /*3520*/  BRA.U UP0, `(.L_x_60) ;  /* 0xfffffffd00507547 */ /* 0x000fea000b83ffff */
.L_x_57:
[----:B------:R-:W-:Y:S01]  /*3530*/  UIADD3 UR15, UPT, UPT, UR15, 0x1, URZ ;  /* 0x000000010f0f7890 */ /* 0x000fe2000fffe0ff */
[C---:B------:R-:W-:Y:S01]  /*3540*/  ISETP.NE.AND P0, PT, R10.reuse, 0x2, PT ;  /* 0x000000020a00780c */ /* 0x040fe20003f05270 */
[----:B------:R-:W-:Y:S02]  /*3550*/  UIADD3 UR7, UPT, UPT, UR7, 0xd0, URZ ;  /* 0x000000d007077890 */ /* 0x000fe4000fffe0ff */
[----:B------:R-:W-:Y:S01]  /*3560*/  UISETP.NE.AND UP0, UPT, UR15, 0x4, UPT ;  /* 0x000000040f00788c */ /* 0x000fe2000bf05270 */
[----:B-12---:R-:W-:Y:S02]  /*3570*/  SEL R0, RZ, 0x1, P0 ;  /* 0x00000001ff007807 */ /* 0x006fe40000000000 */
[----:B------:R-:W-:Y:S01]  /*3580*/  SEL R10, R10, RZ, P0 ;  /* 0x000000ff0a0a7207 */ /* 0x000fe20000000000 */
[----:B------:R-:W-:Y:S01]  /*3590*/  USEL UR6, URZ, 0x1, UP0 ;  /* 0x00000001ff067887 */ /* 0x000fe20008000000 */
[----:B------:R-:W-:Y:S01]  /*35a0*/  LOP3.LUT R9, R9, R0, RZ, 0x3c, !PT ;  /* 0x0000000009097212 */ /* 0x000fe200078e3cff */
[----:B------:R-:W-:Y:S01]  /*35b0*/  USEL UR15, UR15, URZ, UP0 ;  /* 0x000000ff0f0f7287 */ /* 0x000fe20008000000 */
[----:B------:R1:W-:Y:S03]  /*35c0*/  UTCBAR [UR7], URZ ;  /* 0x000000ff070073e9 */ /* 0x0003e600080000ff */
[----:B------:R-:W-:Y:S01]  /*35d0*/  LOP3.LUT R11, R11, UR6, RZ, 0x3c, !PT ;  /* 0x000000060b0b7c12 */ /* 0x000fe2000f8e3cff */
[----:B------:R-:W-:Y:S07]  /*35e0*/  @P1 BRA `(.L_x_61) ;  /* 0xfffffff800a01947 */ /* 0x000fee000383ffff */
[----:B------:R-:W2:Y:S01]  /*35f0*/  S2UR UR4, SR_CgaCtaId ;  /* 0x00000000000479c3 */ /* 0x000ea20000008800 */
[----:B------:R-:W-:Y:S01]  /*3600*/  ELECT P0, URZ, PT ;  /* 0x0000000000ff782f */ /* 0x000fe20003800000 */
[----:B------:R-:W-:Y:S01]  /*3610*/  IMAD.MOV.U32 R0, RZ, RZ, 0x1 ;  /* 0x00000001ff007424 */ /* 0x000fe200078e00ff */
[----:B------:R-:W-:Y:S01]  /*3620*/  UIADD3 UR5, UPT, UPT, UR5, 0xf0, URZ ;  /* 0x000000f005057890 */ /* 0x000fe2000fffe0ff */
[----:B------:R-:W-:Y:S01]  /*3630*/  SHF.L.U32 R3, R11, 0x1f, RZ ;  /* 0x0000001f0b037819 */ /* 0x000fe200000006ff */
[----:B------:R-:W-:-:S03]  /*3640*/  UMOV UR6, 0x40 ;  /* 0x0000004000067882 */ /* 0x000fc60000000000 */
[----:B------:R-:W-:Y:S01]  /*3650*/  UVIRTCOUNT.DEALLOC.SMPOOL 0x80 ;  /* 0x000000800000784c */ /* 0x000fe20000000000 */
[----:B--2---:R-:W-:Y:S02]  /*3660*/  ULEA UR4, UR4, UR6, 0x18 ;  /* 0x0000000604047291 */ /* 0x004fe4000f8ec0ff */
[----:B------:R-:W-:-:S07]  /*3670*/  ULEA UR6, UR15, UR5, 0x3 ;  /* 0x000000050f067291 */ /* 0x000fce000f8e18ff */
[----:B------:R2:W-:Y:S02]  /*3680*/  @P0 STS.U8 [UR4+0x1c], R0 ;  /* 0x00001c00ff000988 */ /* 0x0005e40008000004 */
[----:B------:R-:W4:Y:S02]  /*3690*/  SYNCS.PHASECHK.TRANS64.TRYWAIT P0, [UR6], R3 ;  /* 0x00000003ff0075a7 */ /* 0x000f240008001106 */
[----:B--2-4-:R-:W-:Y:S05]  /*36a0*/  @!P0 BRA `(.L_x_62) ;  /* 0x0000007c006c8947 */ /* 0x014fea0003800000 */
.L_x_193:
[----:B-1----:R-:W-:-:S04]  /*36b0*/  UIADD3 UR7, UPT, UPT, UR15, 0x1, URZ ;  /* 0x000000010f077890 */ /* 0x002fc8000fffe0ff */
[----:B------:R-:W-:-:S04]  /*36c0*/  UISETP.NE.AND UP0, UPT, UR7, 0x4, UPT ;  /* 0x000000040700788c */ /* 0x000fc8000bf05270 */
[----:B------:R-:W-:Y:S02]  /*36d0*/  USEL UR8, URZ, 0x1, UP0 ;  /* 0x00000001ff087887 */ /* 0x000fe40008000000 */
[----:B------:R-:W-:-:S04]  /*36e0*/  USEL UR7, UR7, URZ, UP0 ;  /* 0x000000ff07077287 */ /* 0x000fc80008000000 */
[----:B------:R-:W-:Y:S01]  /*36f0*/  ULEA UR6, UR7, UR5, 0x3 ;  /* 0x0000000507067291 */ /* 0x000fe2000f8e18ff */
[----:B------:R-:W-:-:S04]  /*3700*/  LOP3.LUT R2, R11, UR8, RZ, 0x3c, !PT ;  /* 0x000000080b027c12 */ /* 0x000fc8000f8e3cff */
[----:B--2---:R-:W-:-:S04]  /*3710*/  SHF.L.U32 R3, R2, 0x1f, RZ ;  /* 0x0000001f02037819 */ /* 0x004fc800000006ff */
[----:B------:R-:W1:Y:S02]  /*3720*/  SYNCS.PHASECHK.TRANS64.TRYWAIT P0, [UR6], R3 ;  /* 0x00000003ff0075a7 */ /* 0x000e640008001106 */
[----:B-1----:R-:W-:Y:S05]  /*3730*/  @!P0 BRA `(.L_x_63) ;  /* 0x0000007c00608947 */ /* 0x002fea0003800000 */
.L_x_195:
        /* <DEDUP_REMOVED lines=9> */
.L_x_197:
[----:B------:R-:W-:-:S04]  /*37d0*/  UIADD3 UR7, UPT, UPT, UR7, 0x1, URZ ;  /* 0x0000000107077890 */ /* 0x000fc8000fffe0ff */
[----:B------:R-:W-:-:S04]  /*37e0*/  UISETP.NE.AND UP0, UPT, UR7, 0x4, UPT ;  /* 0x000000040700788c */ /* 0x000fc8000bf05270 */
[----:B------:R-:W-:Y:S02]  /*37f0*/  USEL UR6, URZ, 0x1, UP0 ;  /* 0x00000001ff067887 */ /* 0x000fe40008000000 */
[----:B------:R-:W-:-:S04]  /*3800*/  USEL UR7, UR7, URZ, UP0 ;  /* 0x000000ff07077287 */ /* 0x000fc80008000000 */
[----:B------:R-:W-:Y:S01]  /*3810*/  ULEA UR7, UR7, UR5, 0x3 ;  /* 0x0000000507077291 */ /* 0x000fe2000f8e18ff */
[----:B-1----:R-:W-:-:S04]  /*3820*/  LOP3.LUT R3, R2, UR6, RZ, 0x3c, !PT ;  /* 0x0000000602037c12 */ /* 0x002fc8000f8e3cff */
[----:B------:R-:W-:-:S04]  /*3830*/  SHF.L.U32 R3, R3, 0x1f, RZ ;  /* 0x0000001f03037819 */ /* 0x000fc800000006ff */
[----:B------:R-:W1:Y:S02]  /*3840*/  SYNCS.PHASECHK.TRANS64.TRYWAIT P0, [UR7], R3 ;  /* 0x00000003ff0075a7 */ /* 0x000e640008001107 */
[----:B-1----:R-:W-:Y:S05]  /*3850*/  @!P0 BRA `(.L_x_65) ;  /* 0x0000007c00488947 */ /* 0x002fea0003800000 */
.L_x_199:
[----:B------:R-:W-:Y:S01]  /*3860*/  NOP ;  /* 0x0000000000007918 */ /* 0x000fe20000000000 */
[----:B-1----:R-:W1:Y:S01]  /*3870*/  LDS R0, [UR4+0x14] ;  /* 0x00001404ff007984 */ /* 0x002e620008000800 */
[----:B------:R-:W-:Y:S01]  /*3880*/  ULOP3.LUT UR6, UR16, 0xffff, URZ, 0xc0, !UPT ;  /* 0x0000ffff10067892 */ /* 0x000fe2000f8ec0ff */
[----:B------:R-:W-:Y:S01]  /*3890*/  UMOV UR8, 0xffff ;  /* 0x0000ffff00087882 */ /* 0x000fe20000000000 */
[----:B------:R-:W-:Y:S02]  /*38a0*/  UMOV UR5, 0x1 ;  /* 0x0000000100057882 */ /* 0x000fe40000000000 */
[----:B------:R-:W-:-:S04]  /*38b0*/  USHF.R.U32.HI UR6, URZ, 0x5, UR6 ;  /* 0x00000005ff067899 */ /* 0x000fc80008011606 */
[----:B------:R-:W-:Y:S02]  /*38c0*/  USHF.L.U32 UR8, UR8, UR6, URZ ;  /* 0x0000000608087299 */ /* 0x000fe400080006ff */
[----:B------:R-:W-:-:S04]  /*38d0*/  USHF.L.U32 UR5, UR5, UR6, URZ ;  /* 0x0000000605057299 */ /* 0x000fc800080006ff */
[----:B-1----:R-:W-:-:S04]  /*38e0*/  LOP3.LUT R0, R0, UR8, RZ, 0xc0, !PT ;  /* 0x0000000800007c12 */ /* 0x002fc8000f8ec0ff */
[----:B------:R-:W-:-:S13]  /*38f0*/  ISETP.NE.AND P0, PT, R0, UR8, PT ;  /* 0x0000000800007c0c */ /* 0x000fda000bf05270 */
[----:B------:R-:W-:Y:S05]  /*3900*/  @P0 BRA `(.L_x_66) ;  /* 0x0000000000580947 */ /* 0x000fea0003800000 */
[----:B------:R-:W1:Y:S02]  /*3910*/  LDS R0, [UR4+0x18] ;  /* 0x00001804ff007984 */ /* 0x000e640008000800 */
[----:B-1----:R-:W-:-:S04]  /*3920*/  LOP3.LUT R0, R0, UR5, RZ, 0xc0, !PT ;  /* 0x0000000500007c12 */ /* 0x002fc8000f8ec0ff */
[----:B------:R-:W-:-:S13]  /*3930*/  ISETP.NE.AND P0, PT, R0, UR5, PT ;  /* 0x0000000500007c0c */ /* 0x000fda000bf05270 */
[----:B------:R-:W-:Y:S05]  /*3940*/  @P0 BRA `(.L_x_67) ;  /* 0x00000000003c0947 */ /* 0x000fea0003800000 */
[----:B------:R-:W1:Y:S01]  /*3950*/  S2R R2, SR_LANEID ;  /* 0x0000000000027919 */ /* 0x000e620000000000 */
[----:B------:R-:W-:Y:S01]  /*3960*/  ULOP3.LUT UR8, URZ, UR8, URZ, 0x33, !UPT ;  /* 0x00000008ff087292 */ /* 0x000fe2000f8e33ff */
[----:B------:R-:W-:Y:S01]  /*3970*/  LOP3.LUT R4, RZ, UR5, RZ, 0x33, !PT ;  /* 0x00000005ff047c12 */ /* 0x000fe2000f8e33ff */
[----:B------:R-:W-:Y:S02]  /*3980*/  VOTEU.ANY UR7, UPT, PT ;  /* 0x0000000000077886 */ /* 0x000fe400038e0100 */
[----:B------:R-:W-:Y:S01]  /*3990*/  UFLO.U32 UR7, UR7 ;  /* 0x00000007000772bd */ /* 0x000fe200080e0000 */
[----:B------:R-:W2:Y:S01]  /*39a0*/  REDUX UR5, R4 ;  /* 0x00000000040573c4 */ /* 0x000ea20000000000 */
[----:B------:R-:W-:-:S06]  /*39b0*/  IMAD.U32 R0, RZ, RZ, UR8 ;  /* 0x00000008ff007e24 */ /* 0x000fcc000f8e00ff */
[----:B------:R4:W-:Y:S01]  /*39c0*/  UTCATOMSWS.AND URZ, UR8 ;  /* 0x0000000800ff79e3 */ /* 0x0009e20008000000 */
[----:B------:R-:W3:Y:S01]  /*39d0*/  REDUX UR6, R0 ;  /* 0x00000000000673c4 */ /* 0x000ee20000000000 */
[----:B-1----:R-:W-:Y:S01]  /*39e0*/  ISETP.EQ.U32.AND P0, PT, R2, UR7, PT ;  /* 0x0000000702007c0c */ /* 0x002fe2000bf02070 */
[----:B--2---:R-:W-:Y:S01]  /*39f0*/  IMAD.U32 R2, RZ, RZ, UR5 ;  /* 0x00000005ff027e24 */ /* 0x004fe2000f8e00ff */
[----:B---3--:R-:W-:-:S11]  /*3a00*/  MOV R3, UR6 ;  /* 0x0000000600037c02 */ /* 0x008fd60008000f00 */
[----:B------:R4:W-:Y:S04]  /*3a10*/  @P0 ATOMS.AND RZ, [UR4+0x14], R3 ;  /* 0x00001403ffff098c */ /* 0x0009e8000a800004 */
[----:B------:R4:W-:Y:S01]  /*3a20*/  @P0 ATOMS.AND RZ, [UR4+0x18], R2 ;  /* 0x00001802ffff098c */ /* 0x0009e2000a800004 */
[----:B------:R-:W-:Y:S05]  /*3a30*/  BRA `(.L_x_68) ;  /* 0x0000000000147947 */ /* 0x000fea0003800000 */
.L_x_67:
[----:B------:R-:W-:Y:S02]  /*3a40*/  MOV R2, 0x3a60 ;  /* 0x00003a6000027802 */ /* 0x000fe40000000f00 */
[----:B---3-5:R-:W-:Y:S05]  /*3a50*/  CALL.REL.NOINC `($__internal_0_$__cuda_sm10x_tcgen05_guardrail_trap_col_being_dealloced_not_returned_by_alloc) ;  /* 0x0000008000e07944 */ /* 0x028fea0003c00000 */
[----:B------:R-:W-:Y:S05]  /*3a60*/  BRA `(.L_x_68) ;  /* 0x0000000000087947 */ /* 0x000fea0003800000 */
.L_x_66:
[----:B------:R-:W-:Y:S02]  /*3a70*/  MOV R2, 0x3a90 ;  /* 0x00003a9000027802 */ /* 0x000fe40000000f00 */
[----:B---3-5:R-:W-:Y:S05]  /*3a80*/  CALL.REL.NOINC `($__internal_2_$__cuda_sm10x_tcgen05_guardrail_trap_unallocated_columns_being_dealloced) ;  /* 0x0000008000ec7944 */ /* 0x028fea0003c00000 */
.L_x_68:
[----:B------:R-:W-:Y:S01]  /*3a90*/  NOP ;  /* 0x0000000000007918 */ /* 0x000fe20000000000 */
[----:B----4-:R-:W-:Y:S05]  /*3aa0*/  EXIT ;  /* 0x000000000000794d */ /* 0x010fea0003800000 */
.L_x_50:
[----:B------:R-:W-:-:S09]  /*3ab0*/  UISETP.NE.OR UP2, UPT, UR8, 0x3, !UP2 ;  /* 0x000000030800788c */ /* 0x000fd2000d745670 */
[----:B------:R-:W-:Y:S05]  /*3ac0*/  BRA.U UP2, `(.L_x_69) ;  /* 0x0000001502907547 */ /* 0x000fea000b800000 */
[----:B------:R-:W1:Y:S01]  /*3ad0*/  LDC R0, c[0x0][0xb30] ;  /* 0x0002cc00ff007b82 */ /* 0x000e620000000800 */
[----:B------:R-:W2:Y:S01]  /*3ae0*/  LDCU.64 UR8, c[0x0][0x888] ;  /* 0x00011100ff0877ac */ /* 0x000ea20008000a00 */
[----:B------:R-:W-:Y:S02]  /*3af0*/  HFMA2 R25, -RZ, RZ, 0, 0 ;  /* 0x00000000ff197431 */ /* 0x000fe400000001ff */
[----:B------:R-:W-:Y:S01]  /*3b00*/  IMAD.MOV.U32 R27, RZ, RZ, RZ ;  /* 0x000000ffff1b7224 */ /* 0x000fe200078e00ff */
[----:B------:R-:W4:Y:S01]  /*3b10*/  LDCU.64 UR4, c[0x0][0x890] ;  /* 0x00011200ff0477ac */ /* 0x000f220008000a00 */
[----:B------:R-:W-:Y:S02]  /*3b20*/  IMAD.MOV.U32 R23, RZ, RZ, 0x2000 ;  /* 0x00002000ff177424 */ /* 0x000fe400078e00ff */
[----:B------:R-:W3:Y:S01]  /*3b30*/  LDC R19, c[0x0][0x370] ;  /* 0x0000dc00ff137b82 */ /* 0x000ee20000000800 */
[----:B------:R-:W-:Y:S01]  /*3b40*/  UMOV UR7, 0x400 ;  /* 0x0000040000077882 */ /* 0x000fe20000000000 */
[----:B------:R-:W-:-:S02]  /*3b50*/  UPLOP3.LUT UP1, UPT, UPT, UPT, UPT, 0x40, 0x4 ;  /* 0x000000000004789c */ /* 0x000fc40003f2e870 */
[----:B------:R-:W-:-:S04]  /*3b60*/  ULEA UR7, UR37, UR7, 0x18 ;  /* 0x0000000725077291 */ /* 0x000fc8000f8ec0ff */
[----:B------:R-:W3:Y:S01]  /*3b70*/  LDC R2, c[0x0][0xb0c] ;  /* 0x0002c300ff027b82 */ /* 0x000ee20000000800 */
[----:B------:R-:W-:Y:S02]  /*3b80*/  UIADD3 UR41, UPT, UPT, UR7, 0x60, URZ ;  /* 0x0000006007297890 */ /* 0x000fe4000fffe0ff */
[----:B--2---:R-:W-:Y:S02]  /*3b90*/  UISETP.NE.U32.AND UP2, UPT, UR8, URZ, UPT ;  /* 0x000000ff0800728c */ /* 0x004fe4000bf45070 */
[----:B------:R-:W-:Y:S02]  /*3ba0*/  UIADD3 UR33, UPT, UPT, UR7, 0x68, URZ ;  /* 0x0000006807217890 */ /* 0x000fe4000fffe0ff */
[----:B----4-:R-:W-:Y:S01]  /*3bb0*/  UISETP.NE.U32.AND UP3, UPT, UR4, URZ, UPT ;  /* 0x000000ff0400728c */ /* 0x010fe2000bf65070 */
[----:B------:R-:W2:Y:S01]  /*3bc0*/  LDC R18, c[0x0][0xb20] ;  /* 0x0002c800ff127b82 */ /* 0x000ea20000000800 */
[----:B-1----:R-:W-:Y:S01]  /*3bd0*/  ISETP.NE.AND P1, PT, R0, 0x1, PT ;  /* 0x000000010000780c */ /* 0x002fe20003f25270 */
[----:B------:R-:W-:-:S02]  /*3be0*/  UISETP.NE.AND.EX UP2, UPT, UR9, URZ, UPT, UP2 ;  /* 0x000000ff0900728c */ /* 0x000fc4000bf45320 */
[----:B------:R-:W-:Y:S02]  /*3bf0*/  UIADD3 UR25, UPT, UPT, UR7, 0x70, URZ ;  /* 0x0000007007197890 */ /* 0x000fe4000fffe0ff */
[----:B------:R-:W-:Y:S02]  /*3c00*/  UIADD3 UR17, UPT, UPT, UR7, 0x78, URZ ;  /* 0x0000007807117890 */ /* 0x000fe4000fffe0ff */
[----:B-----5:R-:W1:Y:S01]  /*3c10*/  LDC.64 R32, c[0x0][0x348] ;  /* 0x0000d200ff207b82 */ /* 0x020e620000000a00 */
[----:B------:R-:W-:-:S07]  /*3c20*/  UISETP.NE.AND.EX UP3, UPT, UR5, URZ, UPT, UP3 ;  /* 0x000000ff0500728c */ /* 0x000fce000bf65330 */
[----:B------:R-:W4:Y:S08]  /*3c30*/  LDC.64 R16, c[0x0][0xb10] ;  /* 0x0002c400ff107b82 */ /* 0x000f300000000a00 */
[----:B------:R-:W1:Y:S08]  /*3c40*/  LDC.64 R6, c[0x0][0xb18] ;  /* 0x0002c600ff067b82 */ /* 0x000e700000000a00 */
[----:B------:R-:W1:Y:S08]  /*3c50*/  LDC.64 R4, c[0x0][0xb28] ;  /* 0x0002ca00ff047b82 */ /* 0x000e700000000a00 */
[----:B--23--:R-:W1:Y:S02]  /*3c60*/  LDC R22, c[0x0][0x374] ;  /* 0x0000dd00ff167b82 */ /* 0x00ce640000000800 */
.L_x_84:
[----:B------:R-:W-:Y:S02]  /*3c70*/  LEA R0, R27, UR7, 0x3 ;  /* 0x000000071b007c11 */ /* 0x000fe4000f8e18ff */
[----:B------:R-:W-:Y:S02]  /*3c80*/  SHF.L.U32 R3, R25, 0x1f, RZ ;  /* 0x0000001f19037819 */ /* 0x000fe400000006ff */
[----:B------:R-:W-:Y:S02]  /*3c90*/  LEA R28, R27, UR7, 0x4 ;  /* 0x000000071b1c7c11 */ /* 0x000fe4000f8e20ff */
[----:B--2---:R-:W2:Y:S02]  /*3ca0*/  SYNCS.PHASECHK.TRANS64.TRYWAIT P0, [R0+URZ+0xb0], R3 ;  /* 0x0000b003000075a7 */ /* 0x004ea400080011ff */
[----:B--2---:R-:W-:Y:S05]  /*3cb0*/  @!P0 BRA `(.L_x_70) ;  /* 0x0000007800488947 */ /* 0x004fea0003800000 */
.L_x_200:
[----:B------:R-:W-:Y:S01]  /*3cc0*/  ISETP.GE.AND P0, PT, R26, 0x1, PT ;  /* 0x000000011a00780c */ /* 0x000fe20003f06270 */
[----:B------:R-:W3:Y:S01]  /*3cd0*/  LDS.128 R28, [R28+0x140] ;  /* 0x000140001c1c7984 */ /* 0x000ee20000000c00 */
[----:B--2---:R-:W-:Y:S01]  /*3ce0*/  VIADD R0, R0, 0xc0 ;  /* 0x000000c000007836 */ /* 0x004fe20000000000 */
[----:B------:R-:W-:Y:S01]  /*3cf0*/  @!PT LDS RZ, [RZ] ;  /* 0x00000000fffff984 */ /* 0x000fe20000000800 */
[----:B------:R-:W-:Y:S01]  /*3d00*/  @!PT LDS RZ, [RZ] ;  /* 0x00000000fffff984 */ /* 0x000fe20000000800 */
[----:B------:R-:W-:Y:S01]  /*3d10*/  @!PT LDS RZ, [RZ] ;  /* 0x00000000fffff984 */ /* 0x000fe20000000800 */
[----:B------:R-:W-:Y:S01]  /*3d20*/  @!PT LDS RZ, [RZ] ;  /* 0x00000000fffff984 */ /* 0x000fe20000000800 */
[----:B------:R2:W-:Y:S06]  /*3d30*/  MEMBAR.ALL.CTA ;  /* 0x0000000000007992 */ /* 0x0005ec0000008000 */
[----:B--2---:R-:W2:Y:S01]  /*3d40*/  FENCE.VIEW.ASYNC.S ;  /* 0x00000000000073c6 */ /* 0x004ea20000000000 */
[----:B------:R-:W-:Y:S04]  /*3d50*/  PRMT R0, RZ, 0x654, R0 ;  /* 0x00000654ff007816 */ /* 0x000fe80000000000 */
[----:B--2---:R2:W-:Y:S01]  /*3d60*/  SYNCS.ARRIVE.TRANS64.RED.A1T0 RZ, [R0+URZ], RZ ;  /* 0x000000ff00ff79a7 */ /* 0x0045e200081004ff */
[----:B---3--:R-:W-:Y:S11]  /*3d70*/  LOP3.LUT P3, RZ, R30, 0x1, RZ, 0xc0, !PT ;  /* 0x000000011eff7812 */ /* 0x008ff6000786c0ff */
[----:B------:R-:W-:Y:S02]  /*3d80*/  @!UPT UIADD3 URZ, UPT, UPT, URZ, URZ, URZ ;  /* 0x000000fffffff290 */ /* 0x000fe4000fffe0ff */
[----:B------:R-:W-:Y:S02]  /*3d90*/  @P3 MOV R13, R28 ;  /* 0x0000001c000d3202 */ /* 0x000fe40000000f00 */
[----:B------:R-:W-:Y:S01]  /*3da0*/  @P3 LOP3.LUT R8, R29, 0xffff, RZ, 0xc0, !PT ;  /* 0x0000ffff1d083812 */ /* 0x000fe200078ec0ff */
[----:B--2---:R-:W-:Y:S06]  /*3db0*/  @!P0 BRA `(.L_x_71) ;  /* 0x0000000000a48947 */ /* 0x004fec0003800000 */
[----:B-1----:R-:W-:Y:S01]  /*3dc0*/  IMAD.HI.U32 R37, R22, R7, RZ ;  /* 0x0000000716257227 */ /* 0x002fe200078e00ff */
[----:B------:R-:W-:Y:S02]  /*3dd0*/  ISETP.NE.AND P0, PT, R6, 0x1, PT ;  /* 0x000000010600780c */ /* 0x000fe40003f05270 */
[----:B------:R-:W-:Y:S01]  /*3de0*/  ISETP.NE.AND P2, PT, R26, 0x1, PT ;  /* 0x000000011a00780c */ /* 0x000fe20003f45270 */
[----:B----4-:R-:W-:Y:S01]  /*3df0*/  IMAD.HI.U32 R34, R19, R16, RZ ;  /* 0x0000001013227227 */ /* 0x010fe200078e00ff */
[----:B------:R-:W-:Y:S02]  /*3e00*/  SHF.R.U32.HI R37, RZ, R18, R37 ;  /* 0x00000012ff257219 */ /* 0x000fe40000011625 */
[----:B------:R-:W-:Y:S01]  /*3e10*/  ISETP.NE.AND P4, PT, R2, 0x1, PT ;  /* 0x000000010200780c */ /* 0x000fe20003f85270 */
[----:B------:R-:W-:Y:S01]  /*3e20*/  IMAD.HI.U32 R36, R13, R16, RZ ;  /* 0x000000100d247227 */ /* 0x000fe200078e00ff */
[----:B------:R-:W-:Y:S02]  /*3e30*/  SHF.R.U32.HI R34, RZ, R17, R34 ;  /* 0x00000011ff227219 */ /* 0x000fe40000011622 */
[----:B------:R-:W-:Y:S01]  /*3e40*/  SEL R3, R22, R37, !P0 ;  /* 0x0000002516037207 */ /* 0x000fe20004000000 */
[C---:B------:R-:W-:Y:S01]  /*3e50*/  IMAD.HI.U32 R37, R8.reuse, R7, RZ ;  /* 0x0000000708257227 */ /* 0x040fe200078e00ff */
[----:B------:R-:W-:Y:S02]  /*3e60*/  SEL R11, R19, R34, !P4 ;  /* 0x00000022130b7207 */ /* 0x000fe40006000000 */
[----:B------:R-:W-:Y:S01]  /*3e70*/  SHF.R.U32.HI R36, RZ, R17, R36 ;  /* 0x00000011ff247219 */ /* 0x000fe20000011624 */
[----:B------:R-:W-:Y:S01]  /*3e80*/  IMAD.HI.U32 R38, R3, R4, RZ ;  /* 0x0000000403267227 */ /* 0x000fe200078e00ff */
[----:B------:R-:W-:Y:S03]  /*3e90*/  SHF.R.U32.HI R37, RZ, R18, R37 ;  /* 0x00000012ff257219 */ /* 0x000fe60000011625 */
[----:B------:R-:W-:Y:S01]  /*3ea0*/  IMAD.HI.U32 R34, R11, R4, RZ ;  /* 0x000000040b227227 */ /* 0x000fe200078e00ff */
[----:B------:R-:W-:Y:S02]  /*3eb0*/  @P2 SHF.R.U32.HI R3, RZ, R5, R38 ;  /* 0x00000005ff032219 */ /* 0x000fe40000011626 */
[----:B------:R-:W-:Y:S02]  /*3ec0*/  SEL R9, R8, R37, !P0 ;  /* 0x0000002508097207 */ /* 0x000fe40004000000 */
[----:B------:R-:W-:Y:S01]  /*3ed0*/  @P2 SHF.R.U32.HI R11, RZ, R5, R34 ;  /* 0x00000005ff0b2219 */ /* 0x000fe20000011622 */
[C---:B------:R-:W-:Y:S01]  /*3ee0*/  IMAD R10, R26.reuse, R3, RZ ;  /* 0x000000031a0a7224 */ /* 0x040fe200078e02ff */
[----:B------:R-:W-:Y:S01]  /*3ef0*/  SEL R3, R13, R36, !P4 ;  /* 0x000000240d037207 */ /* 0x000fe20006000000 */
[C---:B------:R-:W-:Y:S03]  /*3f00*/  IMAD.HI.U32 R14, R9.reuse, R4, RZ ;  /* 0x00000004090e7227 */ /* 0x040fe600078e00ff */
[----:B------:R-:W-:Y:S01]  /*3f10*/  ISETP.GE.AND P0, PT, R9, R10, PT ;  /* 0x0000000a0900720c */ /* 0x000fe20003f06270 */
[C---:B------:R-:W-:Y:S01]  /*3f20*/  IMAD R12, R26.reuse, R11, RZ ;  /* 0x0000000b1a0c7224 */ /* 0x040fe200078e02ff */
[-C--:B------:R-:W-:Y:S04]  /*3f30*/  SHF.R.U32.HI R14, RZ, R5.reuse, R14 ;  /* 0x00000005ff0e7219 */ /* 0x080fe8000001160e */
[----:B------:R-:W-:Y:S02]  /*3f40*/  ISETP.GE.OR P0, PT, R3, R12, P0 ;  /* 0x0000000c0300720c */ /* 0x000fe40000706670 */
[----:B------:R-:W-:Y:S05]  /*3f50*/  SEL R15, R9, R14, !P2 ;  /* 0x0000000e090f7207 */ /* 0x000fea0005000000 */
[----:B------:R-:W-:Y:S04]  /*3f60*/  IMAD.MOV R14, RZ, RZ, -R15 ;  /* 0x000000ffff0e7224 */ /* 0x000fe800078e0a0f */
[----:B------:R-:W-:Y:S02]  /*3f70*/  IMAD R14, R26, R14, R9 ;  /* 0x0000000e1a0e7224 */ /* 0x000fe400078e0209 */
[C---:B------:R-:W-:Y:S05]  /*3f80*/  @!P0 IMAD.HI.U32 R10, R3.reuse, R4, RZ ;  /* 0x00000004030a8227 */ /* 0x040fea00078e00ff */
[----:B------:R-:W-:Y:S04]  /*3f90*/  @!P0 SHF.R.U32.HI R10, RZ, R5, R10 ;  /* 0x00000005ff0a8219 */ /* 0x000fe8000001160a */
[----:B------:R-:W-:Y:S01]  /*3fa0*/  @!P0 SEL R0, R3, R10, !P2 ;  /* 0x0000000a03008207 */ /* 0x000fe20005000000 */
[----:B------:R-:W-:Y:S03]  /*3fb0*/  IMAD.MOV R10, RZ, RZ, -R3 ;  /* 0x000000ffff0a7224 */ /* 0x000fe600078e0a03 */
[----:B------:R-:W-:Y:S01]  /*3fc0*/  @!P0 IADD3 R15, PT, PT, R15, -R0, RZ ;  /* 0x800000000f0f8210 */ /* 0x000fe20007ffe0ff */
[----:B------:R-:W-:Y:S01]  /*3fd0*/  @!P0 IMAD R0, R11, R14, R0 ;  /* 0x0000000e0b008224 */ /* 0x000fe200078e0200 */
[----:B------:R-:W-:Y:S01]  /*3fe0*/  IADD3 R11, PT, PT, -R9, RZ, RZ ;  /* 0x000000ff090b7210 */ /* 0x000fe20007ffe1ff */
[----:B------:R-:W-:Y:S02]  /*3ff0*/  IMAD R13, R2, R10, R13 ;  /* 0x0000000a020d7224 */ /* 0x000fe400078e020d */
[----:B------:R-:W-:Y:S02]  /*4000*/  @!P0 IMAD R9, R15, R26, R3 ;  /* 0x0000001a0f098224 */ /* 0x000fe400078e0203 */
[----:B------:R-:W-:Y:S02]  /*4010*/  @!P0 IMAD.MOV.U32 R3, RZ, RZ, R0 ;  /* 0x000000ffff038224 */ /* 0x000fe400078e0000 */
[----:B------:R-:W-:Y:S02]  /*4020*/  IMAD R8, R6, R11, R8 ;  /* 0x0000000b06087224 */ /* 0x000fe400078e0208 */
[----:B------:R-:W-:Y:S02]  /*4030*/  IMAD R13, R3, R2, R13 ;  /* 0x00000002030d7224 */ /* 0x000fe400078e020d */
[----:B------:R-:W-:Y:S02]  /*4040*/  IMAD R8, R9, R6, R8 ;  /* 0x0000000609087224 */ /* 0x000fe400078e0208 */
.L_x_71:
[----:B------:R-:W-:Y:S05]  /*4050*/  BRA.U UP1, `(.L_x_72) ;  /* 0x0000000101107547 */ /* 0x000fea000b800000 */
[----:B------:R-:W-:Y:S04]  /*4060*/  MOV R0, UR6 ;  /* 0x0000000600007c02 */ /* 0x000fe80008000f00 */
[----:B------:R-:W-:Y:S04]  /*4070*/  SHF.L.U32 R3, R0, 0x1f, RZ ;  /* 0x0000001f00037819 */ /* 0x000fe800000006ff */
[----:B------:R-:W2:Y:S02]  /*4080*/  SYNCS.PHASECHK.TRANS64.TRYWAIT P0, [UR7+0xa8], R3 ;  /* 0x0000a803ff0075a7 */ /* 0x000ea40008001107 */
[----:B--2---:R-:W-:Y:S05]  /*4090*/  @!P0 BRA `(.L_x_73) ;  /* 0x0000007400648947 */ /* 0x004fea0003800000 */
.L_x_72:
[----:B------:R-:W-:Y:S01]  /*40a0*/  R2UR UR43, R21 ;  /* 0x00000000152b72ca */ /* 0x000fe200000e0000 */
[----:B------:R-:W-:Y:S01]  /*40b0*/  IMAD.MOV.U32 R12, RZ, RZ, 0x1 ;  /* 0x00000001ff0c7424 */ /* 0x000fe200078e00ff */
[----:B------:R-:W-:Y:S02]  /*40c0*/  R2UR UR42, R20 ;  /* 0x00000000142a72ca */ /* 0x000fe400000e0000 */
[----:B------:R-:W-:Y:S02]  /*40d0*/  ISETP.NE.U32.AND P2, PT, RZ, UR4, PT ;  /* 0x00000004ff007c0c */ /* 0x000fe4000bf45070 */
[----:B------:R-:W-:Y:S02]  /*40e0*/  SHF.L.U32 R12, R12, 0x1f, RZ ;  /* 0x0000001f0c0c7819 */ /* 0x000fe400000006ff */
[----:B------:R-:W-:Y:S05]  /*40f0*/  ISETP.NE.AND.EX P2, PT, RZ, UR5, PT, P2 ;  /* 0x00000005ff007c0c */ /* 0x000fea000bf45320 */
[----:B------:R-:W-:Y:S02]  /*4100*/  USHF.L.U32 UR43, UR43, 0x7, URZ ;  /* 0x000000072b2b7899 */ /* 0x000fe400080006ff */
[----:B------:R-:W-:Y:S01]  /*4110*/  USHF.L.U32 UR42, UR42, 0x7, URZ ;  /* 0x000000072a2a7899 */ /* 0x000fe200080006ff */
[----:B------:R-:W-:Y:S11]  /*4120*/  BRA.U !UP3, `(.L_x_74) ;  /* 0x000000010b347547 */ /* 0x000ff6000b800000 */
[----:B------:R-:W-:Y:S01]  /*4130*/  UPLOP3.LUT UP0, UPT, UPT, UPT, UP2, 0x80, 0x8 ;  /* 0x000000000008789c */ /* 0x000fe20003f0f020 */
[----:B--2---:R-:W-:Y:S02]  /*4140*/  HFMA2 R0, -RZ, RZ, 0, 5.9604644775390625e-08 ;  /* 0x00000001ff007431 */ /* 0x004fe400000001ff */
[----:B------:R-:W-:Y:S03]  /*4150*/  IMAD.MOV.U32 R67, RZ, RZ, 0x1 ;  /* 0x00000001ff437424 */ /* 0x000fe600078e00ff */
[----:B------:R-:W-:Y:S05]  /*4160*/  PLOP3.LUT P0, PT, PT, PT, UP0, 0x80, 0x8 ;  /* 0x000000000008781c */ /* 0x000fea0003f0f008 */
[----:B------:R-:W2:Y:S01]  /*4170*/  @UP0 LDCU.64 UR10, c[0x0][0x888] ;  /* 0x00011100ff0a07ac */ /* 0x000ea20008000a00 */
[----:B------:R-:W-:Y:S07]  /*4180*/  @UP0 UIMAD UR8, UR36, UR4, URZ ;  /* 0x00000004240802a4 */ /* 0x000fee000f8e02ff */
[----:B------:R-:W-:Y:S01]  /*4190*/  @!P0 PRMT R67, R0, 0x7610, R67 ;  /* 0x0000761000438816 */ /* 0x000fe20000000043 */
[----:B--2---:R-:W-:Y:S03]  /*41a0*/  @UP0 UIMAD.WIDE UR10, UR8, 0x4, UR10 ;  /* 0x00000004080a08a5 */ /* 0x004fe6000f8e020a */
[----:B------:R-:W2:Y:S03]  /*41b0*/  @!UP0 LDCU UR8, c[0x0][0x880] ;  /* 0x00011000ff0887ac */ /* 0x000ea60008000800 */
[----:B------:R-:W-:Y:S01]  /*41c0*/  IMAD.U32 R10, RZ, RZ, UR10 ;  /* 0x0000000aff0a7e24 */ /* 0x000fe2000f8e00ff */
[----:B------:R-:W-:Y:S05]  /*41d0*/  MOV R11, UR11 ;  /* 0x0000000b000b7c02 */ /* 0x000fea0008000f00 */
[----:B------:R3:W5:Y:S02]  /*41e0*/  @P0 LDG.E R35, desc[UR46][R10.64] ;  /* 0x0000002e0a230981 */ /* 0x000764000c1e1900 */
[----:B--23--:R-:W-:Y:S07]  /*41f0*/  @!P0 IMAD.U32 R35, RZ, RZ, UR8 ;  /* 0x00000008ff238e24 */ /* 0x00cfee000f8e00ff */
.L_x_74:
[----:B-----5:R-:W-:Y:S01]  /*4200*/  @!P2 FSETP.EQ.AND P0, PT, R35, RZ, PT ;  /* 0x000000ff2300a20b */ /* 0x020fe20003f02000 */
[----:B------:R-:W-:Y:S01]  /*4210*/  @!UPT UIADD3 URZ, UPT, UPT, URZ, URZ, URZ ;  /* 0x000000fffffff290 */ /* 0x000fe2000fffe0ff */
[----:B------:R-:W-:Y:S11]  /*4220*/  @!P2 BRA `(.L_x_75) ;  /* 0x000000000014a947 */ /* 0x000ff60003800000 */
[----:B------:R-:W-:Y:S02]  /*4230*/  LOP3.LUT P2, RZ, R67, 0xff, RZ, 0xc0, !PT ;  /* 0x000000ff43ff7812 */ /* 0x000fe4000784c0ff */
[----:B------:R-:W-:Y:S04]  /*4240*/  PLOP3.LUT P0, PT, PT, PT, UP0, 0x80, 0x8 ;  /* 0x000000000008781c */ /* 0x000fe80003f0f008 */
[----:B------:R-:W-:Y:S07]  /*4250*/  PLOP3.LUT P0, PT, P0, PT, PT, 0x8, 0x80 ;  /* 0x000000000080781c */ /* 0x000fee000070e170 */
[----:B------:R-:W-:Y:S11]  /*4260*/  @P2 FSETP.EQ.AND P0, PT, R35, RZ, PT ;  /* 0x000000ff2300220b */ /* 0x000ff60003f02000 */
[----:B------:R-:W-:Y:S02]  /*4270*/  @!UPT UIADD3 URZ, UPT, UPT, URZ, URZ, URZ ;  /* 0x000000fffffff290 */ /* 0x000fe4000fffe0ff */
.L_x_75:
[----:B------:R-:W3:Y:S01]  /*4280*/  SYNCS.PHASECHK.TRANS64.TRYWAIT P2, [UR7+0x80], R12 ;  /* 0x0000800cff0075a7 */ /* 0x000ee20008041107 */
[----:B------:R-:W-:Y:S04]  /*4290*/  ELECT P4, URZ, PT ;  /* 0x0000000000ff782f */ /* 0x000fe80003880000 */
[----:B------:R-:W-:Y:S11]  /*42a0*/  PLOP3.LUT P4, PT, P0, P4, PT, 0xf2, 0x2f ;  /* 0x00000000002f781c */ /* 0x000ff60000789e72 */
[----:B------:R-:W-:Y:S02]  /*42b0*/  @!UPT UIADD3 URZ, UPT, UPT, URZ, URZ, URZ ;  /* 0x000000fffffff290 */ /* 0x000fe4000fffe0ff */
[----:B-1----:R-:W-:Y:S05]  /*42c0*/  @!P4 IADD3 R9, P0, PT, R32, 0x580, RZ ;  /* 0x000005802009c810 */ /* 0x002fea0007f1e0ff */
[----:B--2---:R-:W-:Y:S01]  /*42d0*/  @!P4 IMAD.X R0, RZ, RZ, R33, P0 ;  /* 0x000000ffff00c224 */ /* 0x004fe200000e0621 */
[----:B---3--:R-:W-:Y:S07]  /*42e0*/  @!P2 BRA `(.L_x_76) ;  /* 0x0000007000e8a947 */ /* 0x008fee0003800000 */
.L_x_203:
[----:B------:R-:W-:Y:S01]  /*42f0*/  @!P4 R2UR UR9, R9 ;  /* 0x000000000909c2ca */ /* 0x000fe200000e0000 */
[----:B------:R-:W-:Y:S01]  /*4300*/  VOTEU.ALL UP1, P4 ;  /* 0x0000000000ff7886 */ /* 0x000fe20002020000 */
[----:B------:R-:W-:Y:S01]  /*4310*/  @!P4 R2UR UR8, R0 ;  /* 0x000000000008c2ca */ /* 0x000fe200000e0000 */
[----:B------:R-:W-:Y:S01]  /*4320*/  @!P4 IMAD.MOV.U32 R0, RZ, RZ, 0x2000 ;  /* 0x00002000ff00c424 */ /* 0x000fe200078e00ff */
[----:B------:R-:W-:Y:S01]  /*4330*/  UMOV UR44, UR36 ;  /* 0x00000024002c7c82 */ /* 0x000fe20008000000 */
[----:B------:R-:W-:Y:S01]  /*4340*/  UPRMT UR21, UR37, 0x654, UR41 ;  /* 0x0000065425157896 */ /* 0x000fe20008000029 */
[----:B------:R-:W-:Y:S01]  /*4350*/  @!P4 IADD3 R9, P0, PT, R32, 0x580, RZ ;  /* 0x000005802009c810 */ /* 0x000fe20007f1e0ff */
[----:B------:R-:W-:Y:S01]  /*4360*/  @!UP1 UIADD3 UR40, UPT, UPT, UR7, 0x200, URZ ;  /* 0x0000020007289890 */ /* 0x000fe2000fffe0ff */
[----:B------:R-:W-:Y:S05]  /*4370*/  VOTEU.ALL UP1, P4 ;  /* 0x0000000000ff7886 */ /* 0x000fea0002020000 */
[----:B------:R-:W-:Y:S01]  /*4380*/  IMAD.U32 R10, RZ, RZ, UR9 ;  /* 0x00000009ff0a7e24 */ /* 0x000fe2000f8e00ff */
[----:B------:R-:W-:Y:S01]  /*4390*/  UMOV UR9, 0x10000000 ;  /* 0x1000000000097882 */ /* 0x000fe20000000000 */
[----:B------:R-:W-:Y:S01]  /*43a0*/  IMAD.U32 R11, RZ, RZ, UR8 ;  /* 0x00000008ff0b7e24 */ /* 0x000fe2000f8e00ff */
[----:B------:R-:W-:Y:S02]  /*43b0*/  UMOV UR8, 0x0 ;  /* 0x0000000000087882 */ /* 0x000fe40000000000 */
[----:B------:R-:W-:Y:S02]  /*43c0*/  @!P4 R2UR UR10, R10 ;  /* 0x000000000a0ac2ca */ /* 0x000fe400000e0000 */
[----:B------:R-:W-:Y:S11]  /*43d0*/  @!P4 R2UR UR11, R11 ;  /* 0x000000000b0bc2ca */ /* 0x000ff600000e0000 */
[----:B------:R-:W-:Y:S02]  /*43e0*/  @!UPT UIADD3 URZ, UPT, UPT, URZ, URZ, URZ ;  /* 0x000000fffffff290 */ /* 0x000fe4000fffe0ff */
[----:B------:R2:W-:Y:S01]  /*43f0*/  @!UP1 UTMALDG.3D [UR40], [UR10], desc[UR8] ;  /* 0x000008280a0095b4 */ /* 0x0005e20008011000 */
[----:B------:R3:W-:Y:S01]  /*4400*/  @!P4 SYNCS.ARRIVE.TRANS64.RED.A0TR RZ, [UR7+0x60], R0 ;  /* 0x00006000ffffc9a7 */ /* 0x0007e20008300407 */
[----:B------:R-:W-:Y:S01]  /*4410*/  SYNCS.ARRIVE.TRANS64.RED.A1T0 RZ, [UR21], RZ ;  /* 0x000000ffffff79a7 */ /* 0x000fe20008100415 */
[----:B---3--:R-:W-:Y:S01]  /*4420*/  @!P4 IMAD.X R0, RZ, RZ, R33, P0 ;  /* 0x000000ffff00c224 */ /* 0x008fe200000e0621 */
[----:B------:R-:W3:Y:S02]  /*4430*/  SYNCS.PHASECHK.TRANS64.TRYWAIT P2, [UR7+0x88], R12 ;  /* 0x0000880cff0075a7 */ /* 0x000ee40008041107 */
[----:B--23--:R-:W-:Y:S05]  /*4440*/  @!P2 BRA `(.L_x_77) ;  /* 0x0000007000a8a947 */ /* 0x00cfea0003800000 */
.L_x_205:
[----:B------:R-:W-:Y:S01]  /*4450*/  @!P4 R2UR UR9, R9 ;  /* 0x000000000909c2ca */ /* 0x000fe200000e0000 */
[----:B------:R-:W-:Y:S01]  /*4460*/  VOTEU.ALL UP1, P4 ;  /* 0x0000000000ff7886 */ /* 0x000fe20002020000 */
[----:B------:R-:W-:Y:S01]  /*4470*/  @!P4 R2UR UR8, R0 ;  /* 0x000000000008c2ca */ /* 0x000fe200000e0000 */
[----:B------:R-:W-:Y:S01]  /*4480*/  @!P4 IMAD.MOV.U32 R0, RZ, RZ, 0x2000 ;  /* 0x00002000ff00c424 */ /* 0x000fe200078e00ff */
[----:B------:R-:W-:Y:S01]  /*4490*/  UMOV UR35, UR43 ;  /* 0x0000002b00237c82 */ /* 0x000fe20008000000 */
[----:B------:R-:W-:Y:S01]  /*44a0*/  UPRMT UR15, UR37, 0x654, UR33 ;  /* 0x00000654250f7896 */ /* 0x000fe20008000021 */
[----:B------:R-:W-:Y:S01]  /*44b0*/  @!P4 IADD3 R9, P0, PT, R32, 0x580, RZ ;  /* 0x000005802009c810 */ /* 0x000fe20007f1e0ff */
[----:B------:R-:W-:Y:S02]  /*44c0*/  @!UP1 UIADD3 UR34, UPT, UPT, UR42, 0x10, URZ ;  /* 0x000000102a229890 */ /* 0x000fe4000fffe0ff */
[----:B------:R-:W-:Y:S01]  /*44d0*/  @!UP1 UIADD3 UR32, UPT, UPT, UR7, 0x2200, URZ ;  /* 0x0000220007209890 */ /* 0x000fe2000fffe0ff */
[----:B------:R-:W-:Y:S03]  /*44e0*/  VOTEU.ALL UP1, P4 ;  /* 0x0000000000ff7886 */ /* 0x000fe60002020000 */
        /* <DEDUP_REMOVED lines=13> */
.L_x_207:
[----:B------:R-:W-:Y:S01]  /*45c0*/  @!P4 R2UR UR9, R9 ;  /* 0x000000000909c2ca */ /* 0x000fe200000e0000 */
[----:B------:R-:W-:Y:S01]  /*45d0*/  VOTEU.ALL UP1, P4 ;  /* 0x0000000000ff7886 */ /* 0x000fe20002020000 */
[----:B------:R-:W-:Y:S01]  /*45e0*/  @!P4 R2UR UR8, R0 ;  /* 0x000000000008c2ca */ /* 0x000fe200000e0000 */
[----:B------:R-:W-:Y:S01]  /*45f0*/  @!P4 IMAD.MOV.U32 R0, RZ, RZ, 0x2000 ;  /* 0x00002000ff00c424 */ /* 0x000fe200078e00ff */
[----:B------:R-:W-:Y:S01]  /*4600*/  UMOV UR27, UR43 ;  /* 0x0000002b001b7c82 */ /* 0x000fe20008000000 */
[----:B------:R-:W-:Y:S01]  /*4610*/  UMOV UR28, UR36 ;  /* 0x00000024001c7c82 */ /* 0x000fe20008000000 */
[----:B------:R-:W-:Y:S01]  /*4620*/  @!UP1 UIADD3 UR26, UPT, UPT, UR42, 0x20, URZ ;  /* 0x000000202a1a9890 */ /* 0x000fe2000fffe0ff */
[----:B------:R-:W-:Y:S01]  /*4630*/  @!P4 IADD3 R9, P0, PT, R32, 0x580, RZ ;  /* 0x000005802009c810 */ /* 0x000fe20007f1e0ff */
[----:B------:R-:W-:Y:S01]  /*4640*/  @!UP1 UIADD3 UR24, UPT, UPT, UR7, 0x4200, URZ ;  /* 0x0000420007189890 */ /* 0x000fe2000fffe0ff */
[----:B------:R-:W-:Y:S01]  /*4650*/  VOTEU.ALL UP1, P4 ;  /* 0x0000000000ff7886 */ /* 0x000fe20002020000 */
[----:B------:R-:W-:Y:S03]  /*4660*/  UPRMT UR14, UR37, 0x654, UR25 ;  /* 0x00000654250e7896 */ /* 0x000fe60008000019 */
        /* <DEDUP_REMOVED lines=13> */
.L_x_209:
[----:B------:R-:W-:Y:S01]  /*4740*/  @!P4 R2UR UR9, R9 ;  /* 0x000000000909c2ca */ /* 0x000fe200000e0000 */
[----:B------:R-:W-:Y:S01]  /*4750*/  VOTEU.ALL UP1, P4 ;  /* 0x0000000000ff7886 */ /* 0x000fe20002020000 */
[----:B------:R-:W-:Y:S01]  /*4760*/  @!P4 R2UR UR8, R0 ;  /* 0x000000000008c2ca */ /* 0x000fe200000e0000 */
[----:B------:R-:W-:Y:S01]  /*4770*/  @!P4 IMAD.MOV.U32 R0, RZ, RZ, 0x2000 ;  /* 0x00002000ff00c424 */ /* 0x000fe200078e00ff */
[----:B------:R-:W-:Y:S01]  /*4780*/  UMOV UR19, UR43 ;  /* 0x0000002b00137c82 */ /* 0x000fe20008000000 */
[----:B------:R-:W-:Y:S01]  /*4790*/  UMOV UR20, UR36 ;  /* 0x0000002400147c82 */ /* 0x000fe20008000000 */
[----:B------:R-:W-:Y:S01]  /*47a0*/  @!UP1 UIADD3 UR18, UPT, UPT, UR42, 0x30, URZ ;  /* 0x000000302a129890 */ /* 0x000fe2000fffe0ff */
[----:B------:R-:W-:Y:S01]  /*47b0*/  SHF.L.U32 R20, RZ, 0x1f, RZ ;  /* 0x0000001fff147819 */ /* 0x000fe200000006ff */
[----:B------:R-:W-:Y:S01]  /*47c0*/  @!UP1 UIADD3 UR16, UPT, UPT, UR7, 0x6200, URZ ;  /* 0x0000620007109890 */ /* 0x000fe2000fffe0ff */
[----:B------:R-:W-:Y:S01]  /*47d0*/  @!P4 IADD3 R9, P0, PT, R32, 0x580, RZ ;  /* 0x000005802009c810 */ /* 0x000fe20007f1e0ff */
[----:B------:R-:W-:Y:S01]  /*47e0*/  VOTEU.ALL UP1, P4 ;  /* 0x0000000000ff7886 */ /* 0x000fe20002020000 */
[----:B------:R-:W-:Y:S02]  /*47f0*/  UPRMT UR13, UR37, 0x654, UR17 ;  /* 0x00000654250d7896 */ /* 0x000fe40008000011 */
        /* <DEDUP_REMOVED lines=13> */
.L_x_211:
[----:B------:R-:W-:Y:S01]  /*48d0*/  @!P4 R2UR UR9, R9 ;  /* 0x000000000909c2ca */ /* 0x000fe200000e0000 */
[----:B------:R-:W-:Y:S01]  /*48e0*/  VOTEU.ALL UP1, P4 ;  /* 0x0000000000ff7886 */ /* 0x000fe20002020000 */
[----:B------:R-:W-:Y:S01]  /*48f0*/  @!P4 R2UR UR8, R0 ;  /* 0x000000000008c2ca */ /* 0x000fe200000e0000 */
[----:B------:R-:W-:Y:S01]  /*4900*/  @!P4 IMAD.MOV.U32 R0, RZ, RZ, 0x2000 ;  /* 0x00002000ff00c424 */ /* 0x000fe200078e00ff */
[----:B------:R-:W-:Y:S01]  /*4910*/  UMOV UR18, 0x0 ;  /* 0x0000000000127882 */ /* 0x000fe20000000000 */
[----:B------:R-:W-:Y:S01]  /*4920*/  UMOV UR19, 0x10000000 ;  /* 0x1000000000137882 */ /* 0x000fe20000000000 */
[----:B------:R-:W-:Y:S01]  /*4930*/  @!UP1 UIADD3 UR10, UPT, UPT, UR42, 0x40, URZ ;  /* 0x000000402a0a9890 */ /* 0x000fe2000fffe0ff */
[----:B------:R-:W-:Y:S01]  /*4940*/  @!P4 IADD3 R9, P0, PT, R32, 0x580, RZ ;  /* 0x000005802009c810 */ /* 0x000fe20007f1e0ff */
[----:B------:R-:W-:Y:S01]  /*4950*/  UMOV UR11, UR43 ;  /* 0x0000002b000b7c82 */ /* 0x000fe20008000000 */
[----:B------:R-:W-:Y:S04]  /*4960*/  UMOV UR12, UR36 ;  /* 0x00000024000c7c82 */ /* 0x000fe80008000000 */
[----:B------:R-:W-:Y:S01]  /*4970*/  IMAD.U32 R10, RZ, RZ, UR9 ;  /* 0x00000009ff0a7e24 */ /* 0x000fe2000f8e00ff */
[----:B------:R-:W-:Y:S01]  /*4980*/  UMOV UR9, UR41 ;  /* 0x0000002900097c82 */ /* 0x000fe20008000000 */
[----:B------:R-:W-:Y:S01]  /*4990*/  IMAD.U32 R11, RZ, RZ, UR8 ;  /* 0x00000008ff0b7e24 */ /* 0x000fe2000f8e00ff */
[----:B------:R-:W-:Y:S02]  /*49a0*/  @!UP1 UIADD3 UR8, UPT, UPT, UR7, 0x200, URZ ;  /* 0x0000020007089890 */ /* 0x000fe4000fffe0ff */
[----:B------:R-:W-:Y:S01]  /*49b0*/  @!P4 R2UR UR22, R10 ;  /* 0x000000000a16c2ca */ /* 0x000fe200000e0000 */
[----:B------:R-:W-:Y:S01]  /*49c0*/  VOTEU.ALL UP1, P4 ;  /* 0x0000000000ff7886 */ /* 0x000fe20002020000 */
        /* <DEDUP_REMOVED lines=8> */
.L_x_213:
        /* <DEDUP_REMOVED lines=9> */
[----:B------:R-:W-:Y:S03]  /*4ae0*/  UMOV UR12, UR36 ;  /* 0x00000024000c7c82 */ /* 0x000fe60008000000 */
[----:B------:R-:W-:Y:S02]  /*4af0*/  @!P4 IMAD.X R21, RZ, RZ, R33, P0 ;  /* 0x000000ffff15c224 */ /* 0x000fe400000e0621 */
        /* <DEDUP_REMOVED lines=11> */
[----:B------:R-:W3:Y:S02]  /*4bb0*/  SYNCS.PHASECHK.TRANS64.TRYWAIT P2, [UR7+0x90], R20 ;  /* 0x00009014ff0075a7 */ /* 0x000ee40008041107 */
[----:B--23--:R-:W-:Y:S05]  /*4bc0*/  @!P2 BRA `(.L_x_82) ;  /* 0x0000006c0040a947 */ /* 0x00cfea0003800000 */
.L_x_215:
[----:B------:R-:W2:Y:S01]  /*4bd0*/  LDC.64 R14, c[0x0][0xb10] ;  /* 0x0002c400ff0e7b82 */ /* 0x000ea20000000a00 */
[----:B------:R-:W-:Y:S01]  /*4be0*/  @!P4 R2UR UR9, R34 ;  /* 0x000000002209c2ca */ /* 0x000fe200000e0000 */
[----:B------:R-:W-:Y:S01]  /*4bf0*/  VOTEU.ALL UP1, P4 ;  /* 0x0000000000ff7886 */ /* 0x000fe20002020000 */
[----:B------:R-:W-:Y:S01]  /*4c00*/  @!P4 R2UR UR8, R21 ;  /* 0x000000001508c2ca */ /* 0x000fe200000e0000 */
[----:B------:R-:W-:Y:S01]  /*4c10*/  @!P4 IMAD.MOV.U32 R21, RZ, RZ, 0x2000 ;  /* 0x00002000ff15c424 */ /* 0x000fe200078e00ff */
[----:B------:R-:W-:Y:S03]  /*4c20*/  UMOV UR18, 0x0 ;  /* 0x0000000000127882 */ /* 0x000fe60000000000 */
[----:B------:R-:W3:Y:S01]  /*4c30*/  LDC.64 R10, c[0x0][0xb18] ;  /* 0x0002c600ff0a7b82 */ /* 0x000ee20000000a00 */
[----:B------:R-:W-:Y:S01]  /*4c40*/  @!UP1 UIADD3 UR10, UPT, UPT, UR42, 0x60, URZ ;  /* 0x000000602a0a9890 */ /* 0x000fe2000fffe0ff */
[----:B------:R-:W-:Y:S01]  /*4c50*/  @P3 SHF.R.U32.HI R24, RZ, 0x10, R29 ;  /* 0x00000010ff183819 */ /* 0x000fe2000001161d */
[----:B------:R-:W-:Y:S01]  /*4c60*/  UMOV UR19, 0x10000000 ;  /* 0x1000000000137882 */ /* 0x000fe20000000000 */
[----:B------:R-:W-:Y:S01]  /*4c70*/  UMOV UR11, UR43 ;  /* 0x0000002b000b7c82 */ /* 0x000fe20008000000 */
[----:B------:R-:W-:Y:S03]  /*4c80*/  UMOV UR12, UR36 ;  /* 0x00000024000c7c82 */ /* 0x000fe60008000000 */
[----:B------:R-:W5:Y:S01]  /*4c90*/  @!P1 LDC R0, c[0x0][0xb20] ;  /* 0x0002c800ff009b82 */ /* 0x000f620000000800 */
[----:B------:R-:W-:Y:S02]  /*4ca0*/  VIADD R27, R27, 0x1 ;  /* 0x000000011b1b7836 */ /* 0x000fe40000000000 */
[----:B------:R-:W-:Y:S05]  /*4cb0*/  IMAD.U32 R36, RZ, RZ, UR9 ;  /* 0x00000009ff247e24 */ /* 0x000fea000f8e00ff */
[----:B-1----:R-:W1:Y:S01]  /*4cc0*/  @!P1 LDC R3, c[0x0][0xb0c] ;  /* 0x0002c300ff039b82 */ /* 0x002e620000000800 */
[----:B------:R-:W-:Y:S01]  /*4cd0*/  IMAD.U32 R37, RZ, RZ, UR8 ;  /* 0x00000008ff257e24 */ /* 0x000fe2000f8e00ff */
[----:B------:R-:W-:Y:S01]  /*4ce0*/  @!UP1 UIADD3 UR8, UPT, UPT, UR7, 0x4200, URZ ;  /* 0x0000420007089890 */ /* 0x000fe2000fffe0ff */
[----:B------:R-:W-:Y:S01]  /*4cf0*/  @!P4 R2UR UR20, R36 ;  /* 0x000000002414c2ca */ /* 0x000fe200000e0000 */
[----:B------:R-:W-:Y:S02]  /*4d00*/  VOTEU.ALL UP1, P4 ;  /* 0x0000000000ff7886 */ /* 0x000fe40002020000 */
[----:B------:R-:W-:Y:S01]  /*4d10*/  @!P4 R2UR UR21, R37 ;  /* 0x000000002515c2ca */ /* 0x000fe200000e0000 */
[----:B------:R-:W-:Y:S11]  /*4d20*/  UMOV UR9, UR25 ;  /* 0x0000001900097c82 */ /* 0x000ff60008000000 */
[----:B------:R-:W-:Y:S01]  /*4d30*/  @!UPT UIADD3 URZ, UPT, UPT, URZ, URZ, URZ ;  /* 0x000000fffffff290 */ /* 0x000fe2000fffe0ff */
[----:B------:R1:W-:Y:S01]  /*4d40*/  @!UP1 UTMALDG.3D [UR8], [UR20], desc[UR18] ;  /* 0x00001208140095b4 */ /* 0x0003e20008011000 */
[----:B------:R1:W-:Y:S02]  /*4d50*/  @!P4 SYNCS.ARRIVE.TRANS64.RED.A0TR RZ, [UR7+0x70], R21 ;  /* 0x00007015ffffc9a7 */ /* 0x0003e40008300407 */
[----:B-1----:R-:W-:Y:S01]  /*4d60*/  @!P1 ISETP.NE.AND P2, PT, R3, 0x1, PT ;  /* 0x000000010300980c */ /* 0x002fe20003f45270 */
[C---:B--2---:R-:W-:Y:S01]  /*4d70*/  @!P1 IMAD.HI.U32 R14, R13.reuse, R14, RZ ;  /* 0x0000000e0d0e9227 */ /* 0x044fe200078e00ff */
[----:B---3--:R-:W-:Y:S03]  /*4d80*/  @!P1 ISETP.NE.AND P0, PT, R10, 0x1, PT ;  /* 0x000000010a00980c */ /* 0x008fe60003f05270 */
[C---:B------:R-:W-:Y:S01]  /*4d90*/  @!P1 IMAD.HI.U32 R11, R8.reuse, R11, RZ ;  /* 0x0000000b080b9227 */ /* 0x040fe200078e00ff */
[----:B------:R-:W-:Y:S04]  /*4da0*/  @!P1 SHF.R.U32.HI R14, RZ, R15, R14 ;  /* 0x0000000fff0e9219 */ /* 0x000fe8000001160e */
[----:B-----5:R-:W-:Y:S01]  /*4db0*/  @!P1 SHF.R.U32.HI R9, RZ, R0, R11 ;  /* 0x00000000ff099219 */ /* 0x020fe2000001160b */
[----:B------:R-:W-:Y:S01]  /*4dc0*/  SYNCS.ARRIVE.TRANS64.RED.A1T0 RZ, [UR14], RZ ;  /* 0x000000ffffff79a7 */ /* 0x000fe2000810040e */
[----:B------:R-:W-:Y:S02]  /*4dd0*/  @!P1 SEL R14, R13, R14, !P2 ;  /* 0x0000000e0d0e9207 */ /* 0x000fe40005000000 */
[----:B------:R-:W-:Y:S01]  /*4de0*/  @!P1 SEL R9, R8, R9, !P0 ;  /* 0x0000000908099207 */ /* 0x000fe20004000000 */
[----:B------:R-:W1:Y:S04]  /*4df0*/  SYNCS.PHASECHK.TRANS64.TRYWAIT P5, [UR7+0x98], R20 ;  /* 0x00009814ff0075a7 */ /* 0x000e6800080a1107 */
[----:B------:R-:W-:Y:S02]  /*4e00*/  @!P1 IMAD.IADD R0, R9, 0x1, -R14 ;  /* 0x0000000109009824 */ /* 0x000fe400078e0a0e */
[----:B------:R-:W-:Y:S02]  /*4e10*/  @!P1 IMAD.IADD R9, R14, 0x1, -R9 ;  /* 0x000000010e099824 */ /* 0x000fe400078e0a09 */
[----:B------:R-:W-:Y:S02]  /*4e20*/  @!P1 IMAD R13, R0, R3, R13 ;  /* 0x00000003000d9224 */ /* 0x000fe400078e020d */
[----:B------:R-:W-:Y:S01]  /*4e30*/  @!P1 IMAD R8, R9, R10, R8 ;  /* 0x0000000a09089224 */ /* 0x000fe200078e0208 */
[----:B-1----:R-:W-:Y:S06]  /*4e40*/  @!P5 BRA `(.L_x_83) ;  /* 0x0000006800b8d947 */ /* 0x002fec0003800000 */
.L_x_217:
[----:B-1----:R-:W-:Y:S01]  /*4e50*/  @!P4 IADD3 R3, P0, PT, R32, 0x580, RZ ;  /* 0x000005802003c810 */ /* 0x002fe20007f1e0ff */
[----:B------:R-:W-:Y:S01]  /*4e60*/  VOTEU.ALL UP1, P4 ;  /* 0x0000000000ff7886 */ /* 0x000fe20002020000 */
[----:B------:R-:W-:Y:S01]  /*4e70*/  UMOV UR18, 0x0 ;  /* 0x0000000000127882 */ /* 0x000fe20000000000 */
[----:B------:R-:W-:Y:S01]  /*4e80*/  UMOV UR19, 0x10000000 ;  /* 0x1000000000137882 */ /* 0x000fe20000000000 */
[----:B------:R-:W-:Y:S01]  /*4e90*/  @!P4 R2UR UR9, R3 ;  /* 0x000000000309c2ca */ /* 0x000fe200000e0000 */
[----:B------:R-:W-:Y:S01]  /*4ea0*/  @!P4 IMAD.X R0, RZ, RZ, R33, P0 ;  /* 0x000000ffff00c224 */ /* 0x000fe200000e0621 */
[----:B------:R-:W-:Y:S01]  /*4eb0*/  @!UP1 UIADD3 UR10, UPT, UPT, UR42, 0x70, URZ ;  /* 0x000000702a0a9890 */ /* 0x000fe2000fffe0ff */
[----:B------:R-:W-:Y:S01]  /*4ec0*/  ISETP.NE.AND P0, PT, R27, 0x2, PT ;  /* 0x000000021b00780c */ /* 0x000fe20003f05270 */
[----:B------:R-:W-:Y:S01]  /*4ed0*/  UMOV UR11, UR43 ;  /* 0x0000002b000b7c82 */ /* 0x000fe20008000000 */
[----:B------:R-:W-:Y:S01]  /*4ee0*/  UMOV UR12, UR36 ;  /* 0x00000024000c7c82 */ /* 0x000fe20008000000 */
[----:B------:R-:W-:Y:S01]  /*4ef0*/  @!P4 R2UR UR8, R0 ;  /* 0x000000000008c2ca */ /* 0x000fe200000e0000 */
[----:B------:R-:W-:Y:S01]  /*4f00*/  IMAD.IADD R20, R8, 0x1, R66 ;  /* 0x0000000108147824 */ /* 0x000fe200078e0242 */
[----:B------:R-:W-:Y:S01]  /*4f10*/  @P3 R2UR UR36, R24 ;  /* 0x00000000182432ca */ /* 0x000fe200000e0000 */
[----:B------:R-:W-:Y:S01]  /*4f20*/  IMAD.IADD R21, R13, 0x1, R68 ;  /* 0x000000010d157824 */ /* 0x000fe200078e0244 */
[----:B------:R-:W-:Y:S02]  /*4f30*/  SEL R0, RZ, 0x1, P0 ;  /* 0x00000001ff007807 */ /* 0x000fe40000000000 */
[----:B------:R-:W-:Y:S01]  /*4f40*/  SEL R27, R27, RZ, P0 ;  /* 0x000000ff1b1b7207 */ /* 0x000fe20000000000 */
[----:B------:R-:W-:Y:S01]  /*4f50*/  IMAD.U32 R10, RZ, RZ, UR9 ;  /* 0x00000009ff0a7e24 */ /* 0x000fe2000f8e00ff */
[----:B------:R-:W-:Y:S01]  /*4f60*/  UMOV UR9, UR17 ;  /* 0x0000001100097c82 */ /* 0x000fe20008000000 */
[----:B------:R-:W-:Y:S03]  /*4f70*/  LOP3.LUT R25, R25, R0, RZ, 0x3c, !PT ;  /* 0x0000000019197212 */ /* 0x000fe600078e3cff */
[----:B------:R-:W-:Y:S01]  /*4f80*/  @!P4 R2UR UR14, R10 ;  /* 0x000000000a0ec2ca */ /* 0x000fe200000e0000 */
[----:B------:R-:W-:Y:S01]  /*4f90*/  IMAD.U32 R11, RZ, RZ, UR8 ;  /* 0x00000008ff0b7e24 */ /* 0x000fe2000f8e00ff */
[----:B------:R-:W-:Y:S01]  /*4fa0*/  @!UP1 UIADD3 UR8, UPT, UPT, UR7, 0x6200, URZ ;  /* 0x0000620007089890 */ /* 0x000fe2000fffe0ff */
[----:B------:R-:W-:Y:S03]  /*4fb0*/  VOTEU.ALL UP1, P4 ;  /* 0x0000000000ff7886 */ /* 0x000fe60002020000 */
[----:B------:R-:W-:Y:S11]  /*4fc0*/  @!P4 R2UR UR15, R11 ;  /* 0x000000000b0fc2ca */ /* 0x000ff600000e0000 */
[----:B------:R-:W-:Y:S02]  /*4fd0*/  @!UPT UIADD3 URZ, UPT, UPT, URZ, URZ, URZ ;  /* 0x000000fffffff290 */ /* 0x000fe4000fffe0ff */
[----:B------:R2:W-:Y:S01]  /*4fe0*/  @!UP1 UTMALDG.3D [UR8], [UR14], desc[UR18] ;  /* 0x000012080e0095b4 */ /* 0x0005e20008011000 */
[----:B------:R2:W-:Y:S01]  /*4ff0*/  @!P4 SYNCS.ARRIVE.TRANS64.RED.A0TR RZ, [UR7+0x78], R23 ;  /* 0x00007817ffffc9a7 */ /* 0x0005e20008300407 */
[----:B------:R-:W-:Y:S01]  /*5000*/  UPLOP3.LUT UP1, UPT, UPT, UPT, UPT, 0x80, 0x8 ;  /* 0x000000000008789c */ /* 0x000fe20003f2f070 */
[----:B------:R-:W-:Y:S01]  /*5010*/  SYNCS.ARRIVE.TRANS64.RED.A1T0 RZ, [UR13], RZ ;  /* 0x000000ffffff79a7 */ /* 0x000fe2000810040d */
[----:B------:R-:W-:Y:S09]  /*5020*/  @P3 BRA `(.L_x_84) ;  /* 0xffffffec00103947 */ /* 0x000ff2000383ffff */
[----:B------:R-:W1:Y:S02]  /*5030*/  SYNCS.PHASECHK.TRANS64.TRYWAIT P0, [UR7+0x80], R12 ;  /* 0x0000800cff0075a7 */ /* 0x000e640008001107 */
[----:B-1----:R-:W-:Y:S05]  /*5040*/  @!P0 BRA `(.L_x_85) ;  /* 0x0000006800508947 */ /* 0x002fea0003800000 */
.L_x_219:
[----:B------:R-:W3:Y:S02]  /*5050*/  SYNCS.PHASECHK.TRANS64.TRYWAIT P0, [UR7+0x88], R12 ;  /* 0x0000880cff0075a7 */ /* 0x000ee40008001107 */
[----:B---3--:R-:W-:Y:S05]  /*5060*/  @!P0 BRA `(.L_x_86) ;  /* 0x0000006800608947 */ /* 0x008fea0003800000 */
.L_x_221:
[----:B------:R-:W3:Y:S01]  /*5070*/  SYNCS.PHASECHK.TRANS64.TRYWAIT P0, [UR7+0x90], R12 ;  /* 0x0000900cff0075a7 */ /* 0x000ee20008001107 */
[----:B------:R-:W-:Y:S01]  /*5080*/  HFMA2 R0, -RZ, RZ, 0, 5.9604644775390625e-08 ;  /* 0x00000001ff007431 */ /* 0x000fe200000001ff */
[----:B---3--:R-:W-:Y:S06]  /*5090*/  @!P0 BRA `(.L_x_87) ;  /* 0x00000068006c8947 */ /* 0x008fec0003800000 */
.L_x_223:
[----:B------:R-:W-:Y:S02]  /*50a0*/  MOV R2, UR7 ;  /* 0x0000000700027c02 */ /* 0x000fe40008000f00 */
[----:B-1----:R-:W-:-:S07]  /*50b0*/  SHF.L.U32 R3, R0, 0x1f, RZ ;  /* 0x0000001f00037819 */ /* 0x002fce00000006ff */
.L_x_88:
[----:B-1----:R1:W3:Y:S02]  /*50c0*/  SYNCS.PHASECHK.TRANS64.TRYWAIT P0, [R2+URZ+0x98], R3 ;  /* 0x00009803020075a7 */ /* 0x0022e400080011ff */
[----:B---3--:R-:W-:Y:S05]  /*50d0*/  @!P0 NANOSLEEP.SYNCS 0x989680 ;  /* 0x009896800000895d */ /* 0x008fea0003900000 */
[----:B------:R-:W3:Y:S02]  /*50e0*/  @!P0 SYNCS.PHASECHK.TRANS64 P0, [R2+URZ+0x98], R3 ;  /* 0x00009803020085a7 */ /* 0x000ee400080010ff */
[----:B--23--:R-:W-:Y:S05]  /*50f0*/  @P0 EXIT ;  /* 0x000000000000094d */ /* 0x00cfea0003800000 */
[----:B------:R-:W-:Y:S05]  /*5100*/  BRA `(.L_x_88) ;  /* 0xfffffffc00ec7947 */ /* 0x000fea000383ffff */
.L_x_69:
[----:B------:R-:W-:-:S06]  /*5110*/  UISETP.GE.AND UP1, UPT, UR8, 0x4, UPT ;  /* 0x000000040800788c */ /* 0x000fcc000bf26270 */
[----:B------:R-:W-:-:S13]  /*5120*/  PLOP3.LUT P0, PT, PT, PT, UP1, 0x80, 0x8 ;  /* 0x000000000008781c */ /* 0x000fda0003f0f018 */
[----:B------:R-:W-:Y:S05]  /*5130*/  @!P0 EXIT ;  /* 0x000000000000894d */ /* 0x000fea0003800000 */
[----:B------:R-:W-:Y:S01]  /*5140*/  BAR.SYNC.DEFER_BLOCKING 0x6, 0xa0 ;  /* 0x0182800000007b1d */ /* 0x000fe20000010000 */
[C---:B------:R-:W-:Y:S01]  /*5150*/  IMAD.SHL.U32 R3, R80.reuse, 0x10, RZ ;  /* 0x0000001050037824 */ /* 0x040fe200078e00ff */
[C---:B------:R-:W-:Y:S01]  /*5160*/  SHF.L.U32 R33, R80.reuse, 0x10, RZ ;  /* 0x0000001050217819 */ /* 0x040fe200000006ff */
[C---:B------:R-:W-:Y:S01]  /*5170*/  IMAD.SHL.U32 R2, R80.reuse, 0x2, RZ ;  /* 0x0000000250027824 */ /* 0x040fe200078e00ff */
[C---:B------:R-:W-:Y:S01]  /*5180*/  LOP3.LUT R81, R80.reuse, 0x60, RZ, 0xc0, !PT ;  /* 0x0000006050517812 */ /* 0x040fe200078ec0ff */
[----:B------:R-:W-:Y:S01]  /*5190*/  HFMA2 R75, -RZ, RZ, 0, 0 ;  /* 0x00000000ff4b7431 */ /* 0x000fe200000001ff */
[----:B------:R-:W-:Y:S02]  /*51a0*/  UMOV UR48, 0x400 ;  /* 0x0000040000307882 */ /* 0x000fe40000000000 */
[----:B------:R-:W1:Y:S01]  /*51b0*/  LDC R71, c[0x0][0x370] ;  /* 0x0000dc00ff477b82 */ /* 0x000e620000000800 */
[----:B------:R-:W-:Y:S01]  /*51c0*/  ULEA UR48, UR37, UR48, 0x18 ;  /* 0x0000003025307291 */ /* 0x000fe2000f8ec0ff */
[----:B------:R-:W-:Y:S01]  /*51d0*/  LOP3.LUT R5, R3, 0x60, RZ, 0xc0, !PT ;  /* 0x0000006003057812 */ /* 0x000fe200078ec0ff */
[----:B------:R-:W-:Y:S01]  /*51e0*/  IMAD.MOV.U32 R30, RZ, RZ, RZ ;  /* 0x000000ffff1e7224 */ /* 0x000fe200078e00ff */
[----:B------:R-:W-:Y:S01]  /*51f0*/  LOP3.LUT R78, R80, 0x2, RZ, 0xc0, !PT ;  /* 0x00000002504e7812 */ /* 0x000fe200078ec0ff */
[----:B------:R-:W-:Y:S01]  /*5200*/  UIADD3 UR4, UPT, UPT, UR48, 0x200, URZ ;  /* 0x0000020030047890 */ /* 0x000fe2000fffe0ff */
[----:B------:R-:W-:Y:S01]  /*5210*/  LOP3.LUT R2, R5, 0xc, R2, 0xf8, !PT ;  /* 0x0000000c05027812 */ /* 0x000fe200078ef802 */
[----:B------:R-:W-:Y:S01]  /*5220*/  IMAD.MOV.U32 R84, RZ, RZ, RZ ;  /* 0x000000ffff547224 */ /* 0x000fe200078e00ff */
[----:B------:R-:W2:Y:S01]  /*5230*/  LDC R28, c[0x0][0xb0c] ;  /* 0x0002c300ff1c7b82 */ /* 0x000ea20000000800 */
[----:B------:R-:W-:Y:S01]  /*5240*/  LOP3.LUT R33, R33, 0x600000, RZ, 0xc0, !PT ;  /* 0x0060000021217812 */ /* 0x000fe200078ec0ff */
[----:B------:R-:W4:Y:S01]  /*5250*/  LDCU.64 UR52, c[0x0][0x348] ;  /* 0x00006900ff3477ac */ /* 0x000f220008000a00 */
[----:B------:R-:W-:Y:S01]  /*5260*/  IMAD.U32 R73, RZ, RZ, UR4 ;  /* 0x00000004ff497e24 */ /* 0x000fe2000f8e00ff */
[----:B------:R-:W-:-:S02]  /*5270*/  LOP3.LUT R2, R2, 0x790, R3, 0xf8, !PT ;  /* 0x0000079002027812 */ /* 0x000fc400078ef803 */
[----:B------:R-:W-:Y:S01]  /*5280*/  LOP3.LUT R80, R80, 0x4, RZ, 0xc0, !PT ;  /* 0x0000000450507812 */ /* 0x000fe200078ec0ff */
[----:B------:R-:W1:Y:S01]  /*5290*/  LDCU.64 UR38, c[0x0][0x888] ;  /* 0x00011100ff2677ac */ /* 0x000e620008000a00 */
[----:B------:R-:W1:Y:S01]  /*52a0*/  LDC R69, c[0x0][0xb20] ;  /* 0x0002c800ff457b82 */ /* 0x000e620000000800 */
[----:B------:R-:W3:Y:S01]  /*52b0*/  LDS R0, [UR48+0x160] ;  /* 0x00016030ff007984 */ /* 0x000ee20008000800 */
[----:B------:R-:W-:Y:S01]  /*52c0*/  LEA R79, R2, R73, 0x2 ;  /* 0x00000049024f7211 */ /* 0x000fe200078e10ff */
[----:B------:R-:W1:Y:S01]  /*52d0*/  LDCU.64 UR44, c[0x0][0x890] ;  /* 0x00011200ff2c77ac */ /* 0x000e620008000a00 */
[----:B------:R-:W-:-:S03]  /*52e0*/  MOV R76, RZ ;  /* 0x000000ff004c7202 */ /* 0x000fc60000000f00 */
[--C-:B------:R-:W-:Y:S01]  /*52f0*/  IMAD R78, R78, -0x10, R79.reuse ;  /* 0xfffffff04e4e7824 */ /* 0x100fe200078e024f */
[----:B------:R-:W1:Y:S01]  /*5300*/  LDC R27, c[0x0][0xb30] ;  /* 0x0002cc00ff1b7b82 */ /* 0x000e620000000800 */
[----:B------:R-:W-:Y:S01]  /*5310*/  IMAD R77, R80, -0x10, R79 ;  /* 0xfffffff0504d7824 */ /* 0x000fe200078e024f */
[----:B------:R-:W-:Y:S01]  /*5320*/  UMOV UR49, URZ ;  /* 0x000000ff00317c82 */ /* 0x000fe20008000000 */
[----:B------:R-:W-:-:S05]  /*5330*/  UMOV UR51, URZ ;  /* 0x000000ff00337c82 */ /* 0x000fca0008000000 */
[----:B------:R-:W1:Y:S08]  /*5340*/  LDC.64 R64, c[0x0][0xb10] ;  /* 0x0002c400ff407b82 */ /* 0x000e700000000a00 */
[----:B------:R-:W1:Y:S08]  /*5350*/  LDC.64 R24, c[0x0][0xb18] ;  /* 0x0002c600ff187b82 */ /* 0x000e700000000a00 */
[----:B------:R-:W1:Y:S08]  /*5360*/  LDC.64 R22, c[0x0][0xb28] ;  /* 0x0002ca00ff167b82 */ /* 0x000e700000000a00 */
[----:B------:R-:W1:Y:S01]  /*5370*/  LDC.64 R62, c[0x0][0x8b0] ;  /* 0x00022c00ff3e7b82 */ /* 0x000e620000000a00 */
[----:B---3--:R-:W-:-:S07]  /*5380*/  IMAD.IADD R33, R0, 0x1, R33 ;  /* 0x0000000100217824 */ /* 0x008fce00078e0221 */
[----:B------:R-:W3:Y:S08]  /*5390*/  LDC.64 R60, c[0x0][0x8a8] ;  /* 0x00022a00ff3c7b82 */ /* 0x000ef00000000a00 */
[----:B--2-4-:R-:W1:Y:S02]  /*53a0*/  LDC R70, c[0x0][0x374] ;  /* 0x0000dd00ff467b82 */ /* 0x014e640000000800 */
.L_x_164:
[C---:B------:R-:W-:Y:S02]  /*53b0*/  LEA R0, R84.reuse, UR48, 0x3 ;  /* 0x0000003054007c11 */ /* 0x040fe4000f8e18ff */
[----:B------:R-:W-:Y:S02]  /*53c0*/  SHF.L.U32 R3, R75, 0x1f, RZ ;  /* 0x0000001f4b037819 */ /* 0x000fe400000006ff */
[----:B-1----:R-:W-:Y:S02]  /*53d0*/  LEA R16, R84, UR48, 0x4 ;  /* 0x0000003054107c11 */ /* 0x002fe4000f8e20ff */
[----:B------:R-:W2:Y:S02]  /*53e0*/  SYNCS.PHASECHK.TRANS64.TRYWAIT P0, [R0+URZ+0xb0], R3 ;  /* 0x0000b003000075a7 */ /* 0x000ea400080011ff */
[----:B--23--:R-:W-:Y:S05]  /*53f0*/  @!P0 BRA `(.L_x_89) ;  /* 0x0000006400ac8947 */ /* 0x00cfea0003800000 */
.L_x_224:
[----:B------:R-:W4:Y:S01]  /*5400*/  LDC.64 R12, c[0x0][0xb10] ;  /* 0x0002c400ff0c7b82 */ /* 0x000f220000000a00 */
[----:B------:R-:W3:Y:S01]  /*5410*/  LDS.128 R16, [R16+0x140] ;  /* 0x0001400010107984 */ /* 0x000ee20000000c00 */
[----:B-1----:R-:W-:Y:S01]  /*5420*/  ISETP.NE.AND P1, PT, R27, 0x1, PT ;  /* 0x000000011b00780c */ /* 0x002fe20003f25270 */
[----:B--2---:R-:W-:Y:S01]  /*5430*/  VIADD R0, R0, 0xc0 ;  /* 0x000000c000007836 */ /* 0x004fe20000000000 */
[----:B------:R-:W-:Y:S04]  /*5440*/  ISETP.GE.AND P0, PT, R26, 0x1, PT ;  /* 0x000000011a00780c */ /* 0x000fe80003f06270 */
[----:B------:R-:W1:Y:S01]  /*5450*/  LDC.64 R10, c[0x0][0xb18] ;  /* 0x0002c600ff0a7b82 */ /* 0x000e620000000a00 */
[----:B------:R-:W-:Y:S01]  /*5460*/  PRMT R0, RZ, 0x654, R0 ;  /* 0x00000654ff007816 */ /* 0x000fe20000000000 */
[----:B------:R-:W-:Y:S01]  /*5470*/  @!PT LDS RZ, [RZ] ;  /* 0x00000000fffff984 */ /* 0x000fe20000000800 */
[----:B------:R-:W-:Y:S01]  /*5480*/  @!PT LDS RZ, [RZ] ;  /* 0x00000000fffff984 */ /* 0x000fe20000000800 */
[----:B------:R-:W-:Y:S01]  /*5490*/  @!PT LDS RZ, [RZ] ;  /* 0x00000000fffff984 */ /* 0x000fe20000000800 */
[----:B------:R-:W-:Y:S01]  /*54a0*/  @!PT LDS RZ, [RZ] ;  /* 0x00000000fffff984 */ /* 0x000fe20000000800 */
[----:B------:R2:W-:Y:S06]  /*54b0*/  MEMBAR.ALL.CTA ;  /* 0x0000000000007992 */ /* 0x0005ec0000008000 */
[----:B--2---:R-:W2:Y:S01]  /*54c0*/  FENCE.VIEW.ASYNC.S ;  /* 0x00000000000073c6 */ /* 0x004ea20000000000 */
[----:B------:R-:W1:Y:S08]  /*54d0*/  @!P1 LDC R14, c[0x0][0xb20] ;  /* 0x0002c800ff0e9b82 */ /* 0x000e700000000800 */
[----:B------:R-:W1:Y:S01]  /*54e0*/  @!P1 LDC R9, c[0x0][0xb0c] ;  /* 0x0002c300ff099b82 */ /* 0x000e620000000800 */
[----:B--2---:R2:W-:Y:S01]  /*54f0*/  SYNCS.ARRIVE.TRANS64.RED.A1T0 RZ, [R0+URZ], RZ ;  /* 0x000000ff00ff79a7 */ /* 0x0045e200081004ff */
[----:B---3--:R-:W-:Y:S04]  /*5500*/  LOP3.LUT P4, RZ, R18, 0x1, RZ, 0xc0, !PT ;  /* 0x0000000112ff7812 */ /* 0x008fe8000788c0ff */
[----:B------:R-:W-:Y:S09]  /*5510*/  P2R R82, PR, RZ, 0x10 ;  /* 0x00000010ff527803 */ /* 0x000ff20000000000 */
[----:B------:R-:W-:Y:S02]  /*5520*/  @P4 MOV R31, R16 ;  /* 0x00000010001f4202 */ /* 0x000fe40000000f00 */
[----:B------:R-:W-:Y:S01]  /*5530*/  @P4 LOP3.LUT R29, R17, 0xffff, RZ, 0xc0, !PT ;  /* 0x0000ffff111d4812 */ /* 0x000fe200078ec0ff */
[----:B--2-4-:R-:W-:Y:S06]  /*5540*/  @!P0 BRA `(.L_x_90) ;  /* 0x0000000000a48947 */ /* 0x014fec0003800000 */
[----:B------:R-:W-:Y:S01]  /*5550*/  IMAD.HI.U32 R36, R70, R25, RZ ;  /* 0x0000001946247227 */ /* 0x000fe200078e00ff */
[----:B------:R-:W-:Y:S02]  /*5560*/  ISETP.NE.AND P0, PT, R24, 0x1, PT ;  /* 0x000000011800780c */ /* 0x000fe40003f05270 */
[----:B------:R-:W-:Y:S01]  /*5570*/  ISETP.NE.AND P2, PT, R26, 0x1, PT ;  /* 0x000000011a00780c */ /* 0x000fe20003f45270 */
[-C--:B------:R-:W-:Y:S01]  /*5580*/  IMAD.HI.U32 R34, R71, R64.reuse, RZ ;  /* 0x0000004047227227 */ /* 0x080fe200078e00ff */
[----:B------:R-:W-:Y:S02]  /*5590*/  SHF.R.U32.HI R37, RZ, R69, R36 ;  /* 0x00000045ff257219 */ /* 0x000fe40000011624 */
[----:B------:R-:W-:Y:S01]  /*55a0*/  ISETP.NE.AND P3, PT, R28, 0x1, PT ;  /* 0x000000011c00780c */ /* 0x000fe20003f65270 */
[----:B------:R-:W-:Y:S01]  /*55b0*/  IMAD.HI.U32 R40, R29, R25, RZ ;  /* 0x000000191d287227 */ /* 0x000fe200078e00ff */
[----:B------:R-:W-:Y:S02]  /*55c0*/  SHF.R.U32.HI R34, RZ, R65, R34 ;  /* 0x00000041ff227219 */ /* 0x000fe40000011622 */
[----:B------:R-:W-:Y:S01]  /*55d0*/  SEL R3, R70, R37, !P0 ;  /* 0x0000002546037207 */ /* 0x000fe20004000000 */
[----:B------:R-:W-:Y:S01]  /*55e0*/  IMAD.HI.U32 R38, R31, R64, RZ ;  /* 0x000000401f267227 */ /* 0x000fe200078e00ff */
[----:B------:R-:W-:Y:S03]  /*55f0*/  SEL R7, R71, R34, !P3 ;  /* 0x0000002247077207 */ /* 0x000fe60005800000 */
[-C--:B------:R-:W-:Y:S01]  /*5600*/  IMAD.HI.U32 R34, R3, R22.reuse, RZ ;  /* 0x0000001603227227 */ /* 0x080fe200078e00ff */
[----:B------:R-:W-:Y:S03]  /*5610*/  SHF.R.U32.HI R38, RZ, R65, R38 ;  /* 0x00000041ff267219 */ /* 0x000fe60000011626 */
[----:B------:R-:W-:Y:S01]  /*5620*/  IMAD.HI.U32 R36, R7, R22, RZ ;  /* 0x0000001607247227 */ /* 0x000fe200078e00ff */
[----:B------:R-:W-:Y:S02]  /*5630*/  @P2 SHF.R.U32.HI R3, RZ, R23, R34 ;  /* 0x00000017ff032219 */ /* 0x000fe40000011622 */
[----:B------:R-:W-:Y:S02]  /*5640*/  SHF.R.U32.HI R34, RZ, R69, R40 ;  /* 0x00000045ff227219 */ /* 0x000fe40000011628 */
[----:B------:R-:W-:Y:S01]  /*5650*/  @P2 SHF.R.U32.HI R7, RZ, R23, R36 ;  /* 0x00000017ff072219 */ /* 0x000fe20000011624 */
[C---:B------:R-:W-:Y:S01]  /*5660*/  IMAD R2, R26.reuse, R3, RZ ;  /* 0x000000031a027224 */ /* 0x040fe200078e02ff */
[----:B------:R-:W-:Y:S02]  /*5670*/  SEL R5, R29, R34, !P0 ;  /* 0x000000221d057207 */ /* 0x000fe40004000000 */
[----:B------:R-:W-:Y:S01]  /*5680*/  SEL R3, R31, R38, !P3 ;  /* 0x000000261f037207 */ /* 0x000fe20005800000 */
[----:B------:R-:W-:Y:S01]  /*5690*/  IMAD R4, R26, R7, RZ ;  /* 0x000000071a047224 */ /* 0x000fe200078e02ff */
[C---:B------:R-:W-:Y:S01]  /*56a0*/  ISETP.GE.AND P0, PT, R5.reuse, R2, PT ;  /* 0x000000020500720c */ /* 0x040fe20003f06270 */
[----:B------:R-:W-:Y:S03]  /*56b0*/  IMAD.HI.U32 R6, R5, R22, RZ ;  /* 0x0000001605067227 */ /* 0x000fe600078e00ff */
[----:B------:R-:W-:Y:S01]  /*56c0*/  ISETP.GE.OR P0, PT, R3, R4, P0 ;  /* 0x000000040300720c */ /* 0x000fe20000706670 */
[----:B------:R-:W-:Y:S01]  /*56d0*/  IMAD.MOV R4, RZ, RZ, -R3 ;  /* 0x000000ffff047224 */ /* 0x000fe200078e0a03 */
[-C--:B------:R-:W-:Y:S03]  /*56e0*/  SHF.R.U32.HI R6, RZ, R23.reuse, R6 ;  /* 0x00000017ff067219 */ /* 0x080fe60000011606 */
[----:B------:R-:W-:Y:S01]  /*56f0*/  IMAD R31, R28, R4, R31 ;  /* 0x000000041c1f7224 */ /* 0x000fe200078e021f */
[----:B------:R-:W-:Y:S05]  /*5700*/  SEL R15, R5, R6, !P2 ;  /* 0x00000006050f7207 */ /* 0x000fea0005000000 */
[----:B------:R-:W-:Y:S02]  /*5710*/  IMAD.MOV R6, RZ, RZ, -R15 ;  /* 0x000000ffff067224 */ /* 0x000fe400078e0a0f */
[C---:B------:R-:W-:Y:S04]  /*5720*/  @!P0 IMAD.HI.U32 R2, R3.reuse, R22, RZ ;  /* 0x0000001603028227 */ /* 0x040fe800078e00ff */
[----:B------:R-:W-:Y:S01]  /*5730*/  IMAD R6, R26, R6, R5 ;  /* 0x000000061a067224 */ /* 0x000fe200078e0205 */
[----:B------:R-:W-:Y:S04]  /*5740*/  @!P0 SHF.R.U32.HI R2, RZ, R23, R2 ;  /* 0x00000017ff028219 */ /* 0x000fe80000011602 */
[----:B------:R-:W-:Y:S02]  /*5750*/  @!P0 SEL R0, R3, R2, !P2 ;  /* 0x0000000203008207 */ /* 0x000fe40005000000 */
[----:B------:R-:W-:Y:S02]  /*5760*/  IADD3 R2, PT, PT, -R5, RZ, RZ ;  /* 0x000000ff05027210 */ /* 0x000fe40007ffe1ff */
[----:B------:R-:W-:Y:S01]  /*5770*/  @!P0 IADD3 R8, PT, PT, R15, -R0, RZ ;  /* 0x800000000f088210 */ /* 0x000fe20007ffe0ff */
[----:B------:R-:W-:Y:S02]  /*5780*/  @!P0 IMAD R0, R7, R6, R0 ;  /* 0x0000000607008224 */ /* 0x000fe400078e0200 */
[----:B------:R-:W-:Y:S02]  /*5790*/  IMAD R29, R24, R2, R29 ;  /* 0x00000002181d7224 */ /* 0x000fe400078e021d */
[----:B------:R-:W-:Y:S02]  /*57a0*/  @!P0 IMAD R5, R8, R26, R3 ;  /* 0x0000001a08058224 */ /* 0x000fe400078e0203 */
[----:B------:R-:W-:Y:S04]  /*57b0*/  @!P0 IMAD.MOV.U32 R3, RZ, RZ, R0 ;  /* 0x000000ffff038224 */ /* 0x000fe800078e0000 */
[----:B------:R-:W-:Y:S02]  /*57c0*/  IMAD R31, R3, R28, R31 ;  /* 0x0000001c031f7224 */ /* 0x000fe400078e021f */
[----:B------:R-:W-:Y:S07]  /*57d0*/  IMAD R29, R5, R24, R29 ;  /* 0x00000018051d7224 */ /* 0x000fee00078e021d */
.L_x_90:
[----:B-1----:R-:W-:Y:S01]  /*57e0*/  @!P1 ISETP.NE.AND P0, PT, R10, 0x1, PT ;  /* 0x000000010a00980c */ /* 0x002fe20003f05270 */
[----:B------:R-:W-:Y:S01]  /*57f0*/  @!P1 IMAD.HI.U32 R3, R29, R11, RZ ;  /* 0x0000000b1d039227 */ /* 0x000fe200078e00ff */
[----:B------:R-:W-:Y:S01]  /*5800*/  R2UR UR42, R21 ;  /* 0x00000000152a72ca */ /* 0x000fe200000e0000 */
[----:B------:R-:W-:Y:S01]  /*5810*/  BSSY.RECONVERGENT B6, `(.L_x_91) ;  /* 0x0000031000067945 */ /* 0x000fe20003800200 */
[----:B------:R-:W-:Y:S01]  /*5820*/  R2UR UR41, R20 ;  /* 0x00000000142972ca */ /* 0x000fe200000e0000 */
[----:B------:R-:W-:Y:S01]  /*5830*/  @!P1 IMAD.HI.U32 R0, R31, R12, RZ ;  /* 0x0000000c1f009227 */ /* 0x000fe200078e00ff */
[----:B------:R-:W-:Y:S02]  /*5840*/  @!P1 SHF.R.U32.HI R2, RZ, R14, R3 ;  /* 0x0000000eff029219 */ /* 0x000fe40000011603 */
[----:B------:R-:W-:Y:S01]  /*5850*/  @!P1 ISETP.NE.AND P2, PT, R9, 0x1, PT ;  /* 0x000000010900980c */ /* 0x000fe20003f45270 */
[----:B------:R-:W-:Y:S01]  /*5860*/  VIADD R84, R84, 0x1 ;  /* 0x0000000154547836 */ /* 0x000fe20000000000 */
[----:B------:R-:W-:Y:S02]  /*5870*/  @!P1 SEL R2, R29, R2, !P0 ;  /* 0x000000021d029207 */ /* 0x000fe40004000000 */
[----:B------:R-:W-:Y:S02]  /*5880*/  @!P1 SHF.R.U32.HI R0, RZ, R13, R0 ;  /* 0x0000000dff009219 */ /* 0x000fe40000011600 */
[----:B------:R-:W-:Y:S01]  /*5890*/  LOP3.LUT P0, RZ, R73, 0x1b0, RZ, 0xc0, !PT ;  /* 0x000001b049ff7812 */ /* 0x000fe2000780c0ff */
[----:B------:R-:W-:Y:S01]  /*58a0*/  USHF.L.U32 UR42, UR42, 0x7, URZ ;  /* 0x000000072a2a7899 */ /* 0x000fe200080006ff */
[----:B------:R-:W-:Y:S01]  /*58b0*/  @!P1 SEL R3, R31, R0, !P2 ;  /* 0x000000001f039207 */ /* 0x000fe20005000000 */
[----:B------:R-:W-:Y:S01]  /*58c0*/  USHF.L.U32 UR41, UR41, 0x7, URZ ;  /* 0x0000000729297899 */ /* 0x000fe200080006ff */
[----:B------:R-:W-:Y:S03]  /*58d0*/  @P4 SHF.R.U32.HI R74, RZ, 0x10, R17 ;  /* 0x00000010ff4a4819 */ /* 0x000fe60000011611 */
[----:B------:R-:W-:Y:S02]  /*58e0*/  @!P1 IMAD.IADD R0, R2, 0x1, -R3 ;  /* 0x0000000102009824 */ /* 0x000fe400078e0a03 */
[----:B------:R-:W-:Y:S02]  /*58f0*/  @!P1 IMAD.IADD R2, R3, 0x1, -R2 ;  /* 0x0000000103029824 */ /* 0x000fe400078e0a02 */
[----:B------:R-:W-:Y:S02]  /*5900*/  @!P1 IMAD R31, R0, R9, R31 ;  /* 0x00000009001f9224 */ /* 0x000fe400078e021f */
[----:B------:R-:W-:Y:S01]  /*5910*/  @!P1 IMAD R29, R2, R10, R29 ;  /* 0x0000000a021d9224 */ /* 0x000fe200078e021d */
[----:B------:R-:W-:Y:S06]  /*5920*/  @!P0 BRA `(.L_x_92) ;  /* 0x00000000007c8947 */ /* 0x000fec0003800000 */
[----:B------:R-:W1:Y:S01]  /*5930*/  LDCU.64 UR8, c[0x4][0x80] ;  /* 0x01001000ff0877ac */ /* 0x000e620008000a00 */
[----:B------:R-:W-:Y:S01]  /*5940*/  MOV R2, 0x0 ;  /* 0x0000000000027802 */ /* 0x000fe20000000f00 */
[----:B------:R-:W-:Y:S02]  /*5950*/  HFMA2 R12, -RZ, RZ, 0, 5.9604644775390625e-08 ;  /* 0x00000001ff0c7431 */ /* 0x000fe400000001ff */
[----:B------:R-:W-:Y:S01]  /*5960*/  IMAD.MOV.U32 R8, RZ, RZ, 0x70 ;  /* 0x00000070ff087424 */ /* 0x000fe200078e00ff */
[----:B------:R2:W3:Y:S01]  /*5970*/  LDC.64 R14, c[0x4][R2] ;  /* 0x01000000020e7b82 */ /* 0x0004e20000000a00 */
[----:B------:R-:W4:Y:S01]  /*5980*/  LDCU.64 UR6, c[0x4][0x88] ;  /* 0x01001100ff0677ac */ /* 0x000f220008000a00 */
[----:B------:R-:W-:Y:S01]  /*5990*/  IMAD.MOV.U32 R13, RZ, RZ, RZ ;  /* 0x000000ffff0d7224 */ /* 0x000fe200078e00ff */
[----:B------:R-:W2:Y:S01]  /*59a0*/  LDCU.64 UR4, c[0x4][0x8] ;  /* 0x01000100ff0477ac */ /* 0x000ea20008000a00 */
[----:B-1----:R-:W-:Y:S01]  /*59b0*/  MOV R5, UR9 ;  /* 0x0000000900057c02 */ /* 0x002fe20008000f00 */
[----:B------:R-:W-:Y:S01]  /*59c0*/  IMAD.U32 R4, RZ, RZ, UR8 ;  /* 0x00000008ff047e24 */ /* 0x000fe2000f8e00ff */
[----:B----4-:R-:W-:Y:S01]  /*59d0*/  MOV R7, UR7 ;  /* 0x0000000700077c02 */ /* 0x010fe20008000f00 */
[----:B------:R-:W-:Y:S01]  /*59e0*/  IMAD.U32 R6, RZ, RZ, UR6 ;  /* 0x00000006ff067e24 */ /* 0x000fe2000f8e00ff */
[----:B--2---:R-:W-:Y:S01]  /*59f0*/  MOV R11, UR5 ;  /* 0x00000005000b7c02 */ /* 0x004fe20008000f00 */
[----:B------:R-:W-:Y:S02]  /*5a00*/  IMAD.U32 R10, RZ, RZ, UR4 ;  /* 0x00000004ff0a7e24 */ /* 0x000fe4000f8e00ff */
[----:B------:R-:W-:Y:S07]  /*5a10*/  LEPC R20, `(.L_x_93) ;  /* 0x000000001014794e */ /* 0x000fee0000000000 */
[----:B---3-5:R-:W-:Y:S05]  /*5a20*/  CALL.ABS.NOINC R14 ;  /* 0x000000000e007343 */ /* 0x028fea0003c00000 */
.L_x_93:
[----:B------:R-:W1:Y:S01]  /*5a30*/  LDCU.64 UR8, c[0x4][0x80] ;  /* 0x01001000ff0877ac */ /* 0x000e620008000a00 */
[----:B------:R-:W2:Y:S01]  /*5a40*/  LDC.64 R2, c[0x4][R2] ;  /* 0x0100000002027b82 */ /* 0x000ea20000000a00 */
[----:B------:R-:W-:Y:S02]  /*5a50*/  HFMA2 R12, -RZ, RZ, 0, 5.9604644775390625e-08 ;  /* 0x00000001ff0c7431 */ /* 0x000fe400000001ff */
[----:B------:R-:W-:Y:S02]  /*5a60*/  IMAD.MOV.U32 R8, RZ, RZ, 0x70 ;  /* 0x00000070ff087424 */ /* 0x000fe400078e00ff */
[----:B------:R-:W-:Y:S01]  /*5a70*/  IMAD.MOV.U32 R13, RZ, RZ, RZ ;  /* 0x000000ffff0d7224 */ /* 0x000fe200078e00ff */
[----:B------:R-:W3:Y:S01]  /*5a80*/  LDCU.64 UR6, c[0x4][0x88] ;  /* 0x01001100ff0677ac */ /* 0x000ee20008000a00 */
[----:B------:R-:W4:Y:S01]  /*5a90*/  LDCU.64 UR4, c[0x4][0x8] ;  /* 0x01000100ff0477ac */ /* 0x000f220008000a00 */
[----:B-1----:R-:W-:Y:S02]  /*5aa0*/  MOV R4, UR8 ;  /* 0x0000000800047c02 */ /* 0x002fe40008000f00 */
[----:B------:R-:W-:Y:S02]  /*5ab0*/  MOV R5, UR9 ;  /* 0x0000000900057c02 */ /* 0x000fe40008000f00 */
[----:B---3--:R-:W-:Y:S01]  /*5ac0*/  MOV R7, UR7 ;  /* 0x0000000700077c02 */ /* 0x008fe20008000f00 */
[----:B------:R-:W-:Y:S01]  /*5ad0*/  IMAD.U32 R6, RZ, RZ, UR6 ;  /* 0x00000006ff067e24 */ /* 0x000fe2000f8e00ff */
[----:B----4-:R-:W-:Y:S01]  /*5ae0*/  MOV R11, UR5 ;  /* 0x00000005000b7c02 */ /* 0x010fe20008000f00 */
[----:B------:R-:W-:Y:S02]  /*5af0*/  IMAD.U32 R10, RZ, RZ, UR4 ;  /* 0x00000004ff0a7e24 */ /* 0x000fe4000f8e00ff */
[----:B------:R-:W-:Y:S07]  /*5b00*/  LEPC R20, `(.L_x_92) ;  /* 0x000000001014794e */ /* 0x000fee0000000000 */
[----:B--2---:R-:W-:Y:S05]  /*5b10*/  CALL.ABS.NOINC R2 ;  /* 0x0000000002007343 */ /* 0x004fea0003c00000 */
.L_x_92:
[----:B------:R-:W-:Y:S05]  /*5b20*/  BSYNC.RECONVERGENT B6 ;  /* 0x0000000000067941 */ /* 0x000fea0003800200 */
.L_x_91:
[----:B------:R-:W-:Y:S01]  /*5b30*/  ISETP.NE.U32.AND P4, PT, R62, RZ, PT ;  /* 0x000000ff3e00720c */ /* 0x000fe20003f85070 */
[----:B------:R-:W-:Y:S01]  /*5b40*/  UISETP.NE.AND UP2, UPT, UR50, URZ, UPT ;  /* 0x000000ff3200728c */ /* 0x000fe2000bf45270 */
[----:B------:R-:W-:Y:S01]  /*5b50*/  ISETP.NE.U32.AND P2, PT, RZ, UR38, PT ;  /* 0x00000026ff007c0c */ /* 0x000fe2000bf45070 */
[----:B------:R-:W-:Y:S01]  /*5b60*/  UISETP.NE.U32.AND UP1, UPT, UR44, URZ, UPT ;  /* 0x000000ff2c00728c */ /* 0x000fe2000bf25070 */
[----:B------:R-:W-:Y:S01]  /*5b70*/  ISETP.NE.AND.EX P4, PT, R63, RZ, PT, P4 ;  /* 0x000000ff3f00720c */ /* 0x000fe20003f85340 */
[----:B------:R-:W-:Y:S01]  /*5b80*/  UPLOP3.LUT UP0, UPT, UPT, UPT, UPT, 0x40, 0x4 ;  /* 0x000000000004789c */ /* 0x000fe20003f0e870 */
[----:B------:R-:W-:Y:S01]  /*5b90*/  ISETP.NE.AND.EX P2, PT, RZ, UR39, PT, P2 ;  /* 0x00000027ff007c0c */ /* 0x000fe2000bf45320 */
[----:B------:R-:W-:Y:S01]  /*5ba0*/  UISETP.NE.AND.EX UP1, UPT, UR45, URZ, UPT, UP1 ;  /* 0x000000ff2d00728c */ /* 0x000fe2000bf25310 */
[----:B------:R-:W-:Y:S04]  /*5bb0*/  PLOP3.LUT P1, PT, PT, PT, UP2, 0x80, 0x8 ;  /* 0x000000000008781c */ /* 0x000fe80003f2f028 */
[----:B------:R-:W-:Y:S06]  /*5bc0*/  @UP2 UPLOP3.LUT UP0, UPT, UPT, UPT, UP1, 0x80, 0x8 ;  /* 0x000000000008289c */ /* 0x000fec0003f0f010 */
[----:B------:R-:W-:Y:S01]  /*5bd0*/  PLOP3.LUT P0, PT, PT, PT, UP0, 0x80, 0x8 ;  /* 0x000000000008781c */ /* 0x000fe20003f0f008 */
[----:B------:R-:W-:Y:S01]  /*5be0*/  @!UPT UIADD3 URZ, UPT, UPT, URZ, URZ, URZ ;  /* 0x000000fffffff290 */ /* 0x000fe2000fffe0ff */
[----:B------:R-:W-:Y:S11]  /*5bf0*/  BRA.U !UP1, `(.L_x_94) ;  /* 0x0000000109387547 */ /* 0x000ff6000b800000 */
[----:B------:R-:W-:Y:S01]  /*5c00*/  UISETP.NE.U32.AND UP0, UPT, UR38, URZ, UPT ;  /* 0x000000ff2600728c */ /* 0x000fe2000bf05070 */
[----:B------:R-:W-:Y:S02]  /*5c10*/  HFMA2 R0, -RZ, RZ, 0, 5.9604644775390625e-08 ;  /* 0x00000001ff007431 */ /* 0x000fe400000001ff */
[----:B------:R-:W-:Y:S01]  /*5c20*/  IMAD.MOV.U32 R67, RZ, RZ, 0x1 ;  /* 0x00000001ff437424 */ /* 0x000fe200078e00ff */
[----:B------:R-:W-:Y:S06]  /*5c30*/  UISETP.NE.AND.EX UP0, UPT, UR39, URZ, UPT, UP0 ;  /* 0x000000ff2700728c */ /* 0x000fec000bf05300 */
[----:B------:R-:W-:Y:S05]  /*5c40*/  PLOP3.LUT P3, PT, PT, PT, UP0, 0x80, 0x8 ;  /* 0x000000000008781c */ /* 0x000fea0003f6f008 */
[----:B------:R-:W1:Y:S01]  /*5c50*/  @UP0 LDCU.64 UR6, c[0x0][0x888] ;  /* 0x00011100ff0607ac */ /* 0x000e620008000a00 */
[----:B------:R-:W-:Y:S07]  /*5c60*/  @UP0 UIMAD UR4, UR36, UR44, URZ ;  /* 0x0000002c240402a4 */ /* 0x000fee000f8e02ff */
[----:B------:R-:W-:Y:S01]  /*5c70*/  @!P3 PRMT R67, R0, 0x7610, R67 ;  /* 0x000076100043b816 */ /* 0x000fe20000000043 */
[----:B-1----:R-:W-:Y:S03]  /*5c80*/  @UP0 UIMAD.WIDE UR6, UR4, 0x4, UR6 ;  /* 0x00000004040608a5 */ /* 0x002fe6000f8e0206 */
[----:B------:R-:W1:Y:S03]  /*5c90*/  @!UP0 LDCU UR4, c[0x0][0x880] ;  /* 0x00011000ff0487ac */ /* 0x000e660008000800 */
[----:B------:R-:W-:Y:S01]  /*5ca0*/  IMAD.U32 R2, RZ, RZ, UR6 ;  /* 0x00000006ff027e24 */ /* 0x000fe2000f8e00ff */
[----:B------:R-:W-:Y:S05]  /*5cb0*/  MOV R3, UR7 ;  /* 0x0000000700037c02 */ /* 0x000fea0008000f00 */
[----:B-----5:R2:W5:Y:S02]  /*5cc0*/  @P3 LDG.E R35, desc[UR46][R2.64] ;  /* 0x0000002e02233981 */ /* 0x020564000c1e1900 */
[----:B-12---:R-:W-:Y:S02]  /*5cd0*/  @!P3 IMAD.U32 R35, RZ, RZ, UR4 ;  /* 0x00000004ff23be24 */ /* 0x006fe4000f8e00ff */
.L_x_94:
[----:B------:R-:W-:Y:S05]  /*5ce0*/  @!P4 BRA `(.L_x_95) ;  /* 0x000000000020c947 */ /* 0x000fea0003800000 */
[----:B------:R-:W-:Y:S04]  /*5cf0*/  ISETP.NE.U32.AND P3, PT, R60, RZ, PT ;  /* 0x000000ff3c00720c */ /* 0x000fe80003f65070 */
[----:B------:R-:W-:Y:S11]  /*5d00*/  ISETP.NE.AND.EX P3, PT, R61, RZ, PT, P3 ;  /* 0x000000ff3d00720c */ /* 0x000ff60003f65330 */
[----:B------:R-:W-:Y:S02]  /*5d10*/  @!UPT UIADD3 URZ, UPT, UPT, URZ, URZ, URZ ;  /* 0x000000fffffff290 */ /* 0x000fe4000fffe0ff */
[----:B------:R-:W1:Y:S01]  /*5d20*/  @P3 LDC.64 R2, c[0x0][0x8a8] ;  /* 0x00022a00ff023b82 */ /* 0x000e620000000a00 */
[----:B------:R-:W-:Y:S04]  /*5d30*/  @P3 IMAD R0, R62, UR36, RZ ;  /* 0x000000243e003c24 */ /* 0x000fe8000f8e02ff */
[----:B-1----:R-:W-:Y:S05]  /*5d40*/  @P3 IMAD.WIDE R2, R0, 0x4, R2 ;  /* 0x0000000400023825 */ /* 0x002fea00078e0202 */
[----:B-----5:R1:W5:Y:S02]  /*5d50*/  @P3 LDG.E R32, desc[UR46][R2.64] ;  /* 0x0000002e02203981 */ /* 0x020364000c1e1900 */
[----:B-1----:R-:W2:Y:S02]  /*5d60*/  @!P3 LDC R32, c[0x0][0x8a0] ;  /* 0x00022800ff20bb82 */ /* 0x002ea40000000800 */
.L_x_95:
[----:B-----5:R-:W-:Y:S01]  /*5d70*/  FSETP.NEU.AND P3, PT, R35, RZ, PT ;  /* 0x000000ff2300720b */ /* 0x020fe20003f6d000 */
[----:B------:R-:W-:Y:S01]  /*5d80*/  BSSY B1, `(.L_x_96) ;  /* 0x0000038000017945 */ /* 0x000fe20003800000 */
[----:B------:R-:W-:Y:S01]  /*5d90*/  SEL R3, RZ, 0xffffffff, P2 ;  /* 0xffffffffff037807 */ /* 0x000fe20001000000 */
[----:B------:R-:W-:Y:S01]  /*5da0*/  IMAD.MOV.U32 R43, RZ, RZ, 0x1 ;  /* 0x00000001ff2b7424 */ /* 0x000fe200078e00ff */
[----:B------:R-:W-:Y:S01]  /*5db0*/  @P1 LOP3.LUT P2, RZ, R67, 0xff, RZ, 0xc0, !PT ;  /* 0x000000ff43ff1812 */ /* 0x000fe2000784c0ff */
[----:B------:R-:W-:Y:S01]  /*5dc0*/  IMAD R34, R30, 0x80, R33 ;  /* 0x000000801e227824 */ /* 0x000fe200078e0221 */
[----:B------:R-:W-:Y:S01]  /*5dd0*/  @P1 SEL R2, RZ, 0xffffffff, P3 ;  /* 0xffffffffff021807 */ /* 0x000fe20001800000 */
[----:B------:R-:W-:Y:S01]  /*5de0*/  IMAD R85, R80, -0x10, R78 ;  /* 0xfffffff050557824 */ /* 0x000fe200078e024e */
[----:B------:R-:W-:Y:S01]  /*5df0*/  LEA R87, R30, UR48, 0x3 ;  /* 0x000000301e577c11 */ /* 0x000fe2000f8e18ff */
[----:B------:R-:W-:Y:S01]  /*5e00*/  IMAD.MOV.U32 R88, RZ, RZ, RZ ;  /* 0x000000ffff587224 */ /* 0x000fe200078e00ff */
[----:B------:R-:W-:Y:S02]  /*5e10*/  @P0 SEL R2, R3, R2, !P2 ;  /* 0x0000000203020207 */ /* 0x000fe40005000000 */
[----:B------:R-:W-:Y:S02]  /*5e20*/  CS2R R46, SRZ ;  /* 0x00000000002e7805 */ /* 0x000fe4000001ff00 */
[----:B------:R-:W-:Y:S02]  /*5e30*/  SHF.L.U32 R0, R76, 0x1f, RZ ;  /* 0x0000001f4c007819 */ /* 0x000fe400000006ff */
[----:B------:R-:W-:Y:S02]  /*5e40*/  CS2R R44, SRZ ;  /* 0x00000000002c7805 */ /* 0x000fe4000001ff00 */
[----:B------:R-:W-:Y:S02]  /*5e50*/  @P1 LOP3.LUT R2, R2, 0x1, RZ, 0xc0, !PT ;  /* 0x0000000102021812 */ /* 0x000fe400078ec0ff */
[----:B------:R-:W-:Y:S02]  /*5e60*/  CS2R R50, SRZ ;  /* 0x0000000000327805 */ /* 0x000fe4000001ff00 */
[----:B------:R-:W-:Y:S02]  /*5e70*/  PLOP3.LUT P2, PT, PT, PT, UP1, 0x80, 0x8 ;  /* 0x000000000008781c */ /* 0x000fe40003f4f018 */
[----:B------:R-:W-:Y:S02]  /*5e80*/  CS2R R48, SRZ ;  /* 0x0000000000307805 */ /* 0x000fe4000001ff00 */
[----:B------:R-:W-:Y:S02]  /*5e90*/  ISETP.NE.U32.OR P5, PT, R2, 0x1, !P1 ;  /* 0x000000010200780c */ /* 0x000fe40004fa5470 */
[----:B------:R-:W-:Y:S02]  /*5ea0*/  CS2R R54, SRZ ;  /* 0x0000000000367805 */ /* 0x000fe4000001ff00 */
[----:B------:R-:W-:Y:S02]  /*5eb0*/  LOP3.LUT P4, R83, R67, 0xff, RZ, 0xc0, !PT ;  /* 0x000000ff43537812 */ /* 0x000fe4000788c0ff */
[----:B------:R-:W-:Y:S02]  /*5ec0*/  CS2R R52, SRZ ;  /* 0x0000000000347805 */ /* 0x000fe4000001ff00 */
[----:B------:R-:W-:Y:S02]  /*5ed0*/  SEL R2, RZ, 0xffffffff, P3 ;  /* 0xffffffffff027807 */ /* 0x000fe40001800000 */
[----:B------:R-:W-:Y:S02]  /*5ee0*/  CS2R R58, SRZ ;  /* 0x00000000003a7805 */ /* 0x000fe4000001ff00 */
[----:B------:R-:W-:Y:S02]  /*5ef0*/  P2R R86, PR, RZ, 0x20 ;  /* 0x00000020ff567803 */ /* 0x000fe40000000000 */
[----:B------:R-:W-:Y:S02]  /*5f00*/  CS2R R56, SRZ ;  /* 0x0000000000387805 */ /* 0x000fe4000001ff00 */
[----:B------:R-:W-:Y:S02]  /*5f10*/  @P2 SEL R2, R3, R2, !P4 ;  /* 0x0000000203022207 */ /* 0x000fe40006000000 */
[----:B------:R-:W-:Y:S02]  /*5f20*/  @P5 SHF.L.U32 R4, RZ, 0x1f, RZ ;  /* 0x0000001fff045819 */ /* 0x000fe400000006ff */
[----:B------:R-:W-:Y:S02]  /*5f30*/  LOP3.LUT R2, R2, 0x1, RZ, 0xc0, !PT ;  /* 0x0000000102027812 */ /* 0x000fe400078ec0ff */
[----:B------:R-:W1:Y:S02]  /*5f40*/  @P5 SYNCS.PHASECHK.TRANS64.TRYWAIT P1, [UR48+0x60], R4 ;  /* 0x00006004ff0055a7 */ /* 0x000e640008021130 */
[----:B------:R-:W-:Y:S04]  /*5f50*/  ISETP.NE.U32.AND P2, PT, R2, 0x1, PT ;  /* 0x000000010200780c */ /* 0x000fe80003f45070 */
[----:B------:R-:W-:Y:S01]  /*5f60*/  P2R R89, PR, RZ, 0x4 ;  /* 0x00000004ff597803 */ /* 0x000fe20000000000 */
[----:B------:R3:W4:Y:S01]  /*5f70*/  SYNCS.PHASECHK.TRANS64.TRYWAIT P0, [R87+URZ+0xd0], R0 ;  /* 0x0000d000570075a7 */ /* 0x00072200080011ff */
[----:B-1----:R-:W-:Y:S01]  /*5f80*/  @P5 SEL R43, RZ, 0x1, !P1 ;  /* 0x00000001ff2b5807 */ /* 0x002fe20004800000 */
[----:B---3--:R-:W-:Y:S06]  /*5f90*/  @!P5 BRA `(.L_x_97) ;  /* 0x000000000058d947 */ /* 0x008fec0003800000 */
[----:B------:R-:W-:Y:S01]  /*5fa0*/  IMAD.MOV.U32 R47, RZ, RZ, RZ ;  /* 0x000000ffff2f7224 */ /* 0x000fe200078e00ff */
[----:B------:R-:W-:Y:S01]  /*5fb0*/  ISETP.NE.AND P1, PT, R43, RZ, PT ;  /* 0x000000ff2b00720c */ /* 0x000fe20003f25270 */
[----:B------:R-:W-:Y:S01]  /*5fc0*/  BSSY B0, `(.L_x_98) ;  /* 0x000000c000007945 */ /* 0x000fe20003800000 */
[----:B------:R-:W-:Y:S02]  /*5fd0*/  CS2R R58, SRZ ;  /* 0x00000000003a7805 */ /* 0x000fe4000001ff00 */
[----:B------:R-:W-:Y:S02]  /*5fe0*/  CS2R R56, SRZ ;  /* 0x0000000000387805 */ /* 0x000fe4000001ff00 */
[----:B------:R-:W-:Y:S02]  /*5ff0*/  CS2R R54, SRZ ;  /* 0x0000000000367805 */ /* 0x000fe4000001ff00 */
[----:B------:R-:W-:Y:S02]  /*6000*/  CS2R R52, SRZ ;  /* 0x0000000000347805 */ /* 0x000fe4000001ff00 */
[----:B------:R-:W-:Y:S02]  /*6010*/  CS2R R50, SRZ ;  /* 0x0000000000327805 */ /* 0x000fe4000001ff00 */
[----:B------:R-:W-:Y:S02]  /*6020*/  CS2R R48, SRZ ;  /* 0x0000000000307805 */ /* 0x000fe4000001ff00 */
[----:B------:R-:W-:Y:S01]  /*6030*/  CS2R R44, SRZ ;  /* 0x00000000002c7805 */ /* 0x000fe2000001ff00 */
[----:B------:R-:W-:Y:S06]  /*6040*/  @P1 BRA `(.L_x_99) ;  /* 0x00000000000c1947 */ /* 0x000fec0003800000 */
[----:B------:R-:W-:Y:S04]  /*6050*/  SHF.L.U32 R3, RZ, 0x1f, RZ ;  /* 0x0000001fff037819 */ /* 0x000fe800000006ff */
[----:B------:R-:W1:Y:S02]  /*6060*/  SYNCS.PHASECHK.TRANS64.TRYWAIT P1, [UR48+0x60], R3 ;  /* 0x00006003ff0075a7 */ /* 0x000e640008021130 */
[----:B-1----:R-:W-:Y:S05]  /*6070*/  @!P1 BRA `(.L_x_100) ;  /* 0x0000005800a09947 */ /* 0x002fea0003800000 */
.L_x_99:
[----:B------:R-:W-:Y:S05]  /*6080*/  BSYNC B0 ;  /* 0x0000000000007941 */ /* 0x000fea0003800000 */
.L_x_98:
[----:B------:R-:W-:Y:S01]  /*6090*/  ISETP.NE.AND P1, PT, R89, RZ, PT ;  /* 0x000000ff5900720c */ /* 0x000fe20003f25270 */
[----:B------:R-:W-:Y:S11]  /*60a0*/  HFMA2 R88, -RZ, RZ, 0, 5.9604644775390625e-08 ;  /* 0x00000001ff587431 */ /* 0x000ff600000001ff */
[----:B------:R-:W-:Y:S01]  /*60b0*/  @!UPT UIADD3 URZ, UPT, UPT, URZ, URZ, URZ ;  /* 0x000000fffffff290 */ /* 0x000fe2000fffe0ff */
[----:B------:R3:W1:Y:S04]  /*60c0*/  @P1 LDS.128 R56, [R79] ;  /* 0x000000004f381984 */ /* 0x0006680000000c00 */
[----:B------:R3:W1:Y:S04]  /*60d0*/  @P1 LDS.128 R52, [R78+0x10] ;  /* 0x000010004e341984 */ /* 0x0006680000000c00 */
[----:B------:R3:W1:Y:S04]  /*60e0*/  @P1 LDS.128 R48, [R77+0x20] ;  /* 0x000020004d301984 */ /* 0x0006680000000c00 */
[----:B------:R3:W1:Y:S02]  /*60f0*/  @P1 LDS.128 R44, [R85+0x30] ;  /* 0x00003000552c1984 */ /* 0x0006640000000c00 */
.L_x_97:
[----:B------:R-:W-:Y:S05]  /*6100*/  BSYNC B1 ;  /* 0x0000000000017941 */ /* 0x000fea0003800000 */
.L_x_96:
[----:B-1----:R-:W-:Y:S04]  /*6110*/  SHF.R.U32.HI R3, RZ, 0x15, R34 ;  /* 0x00000015ff037819 */ /* 0x002fe80000011622 */
[----:B------:R-:W-:Y:S01]  /*6120*/  LOP3.LUT P1, RZ, R3, 0x3, R72, 0x48, !PT ;  /* 0x0000000303ff7812 */ /* 0x000fe20007824848 */
[----:B------:R-:W-:Y:S01]  /*6130*/  @!UPT UIADD3 URZ, UPT, UPT, URZ, URZ, URZ ;  /* 0x000000fffffff290 */ /* 0x000fe2000fffe0ff */
[----:B----4-:R-:W-:Y:S11]  /*6140*/  @P0 BRA `(.L_x_101) ;  /* 0x0000000000080947 */ /* 0x010ff60003800000 */
[----:B------:R-:W1:Y:S02]  /*6150*/  SYNCS.PHASECHK.TRANS64.TRYWAIT P0, [R87+URZ+0xd0], R0 ;  /* 0x0000d000570075a7 */ /* 0x000e6400080011ff */
[----:B-1----:R-:W-:Y:S05]  /*6160*/  @!P0 BRA `(.L_x_102) ;  /* 0x00000058007c8947 */ /* 0x002fea0003800000 */
.L_x_101:
[----:B------:R-:W-:Y:S05]  /*6170*/  @!P1 BRA `(.L_x_103) ;  /* 0x0000000000409947 */ /* 0x000fea0003800000 */
[----:B------:R-:W4:Y:S01]  /*6180*/  LDCU.64 UR8, c[0x4][0x70] ;  /* 0x01000e00ff0877ac */ /* 0x000f220008000a00 */
[----:B------:R-:W-:Y:S01]  /*6190*/  MOV R3, 0x0 ;  /* 0x0000000000037802 */ /* 0x000fe20000000f00 */
[----:B------:R-:W-:Y:S02]  /*61a0*/  HFMA2 R12, -RZ, RZ, 0, 5.9604644775390625e-08 ;  /* 0x00000001ff0c7431 */ /* 0x000fe400000001ff */
[----:B------:R-:W-:Y:S02]  /*61b0*/  IMAD.MOV.U32 R8, RZ, RZ, 0x192 ;  /* 0x00000192ff087424 */ /* 0x000fe400078e00ff */
[----:B------:R-:W-:Y:S01]  /*61c0*/  IMAD.MOV.U32 R13, RZ, RZ, RZ ;  /* 0x000000ffff0d7224 */ /* 0x000fe200078e00ff */
[----:B------:R-:W5:Y:S01]  /*61d0*/  LDCU.64 UR6, c[0x4][0x78] ;  /* 0x01000f00ff0677ac */ /* 0x000f620008000a00 */
[----:B------:R-:W1:Y:S01]  /*61e0*/  LDC.64 R2, c[0x4][R3] ;  /* 0x0100000003027b82 */ /* 0x000e620000000a00 */
[----:B------:R-:W2:Y:S01]  /*61f0*/  LDCU.64 UR4, c[0x4][0x10] ;  /* 0x01000200ff0477ac */ /* 0x000ea20008000a00 */
[----:B----4-:R-:W-:Y:S01]  /*6200*/  MOV R5, UR9 ;  /* 0x0000000900057c02 */ /* 0x010fe20008000f00 */
[----:B------:R-:W-:Y:S01]  /*6210*/  IMAD.U32 R4, RZ, RZ, UR8 ;  /* 0x00000008ff047e24 */ /* 0x000fe2000f8e00ff */
[----:B-----5:R-:W-:Y:S01]  /*6220*/  MOV R7, UR7 ;  /* 0x0000000700077c02 */ /* 0x020fe20008000f00 */
[----:B------:R-:W-:Y:S01]  /*6230*/  IMAD.U32 R6, RZ, RZ, UR6 ;  /* 0x00000006ff067e24 */ /* 0x000fe2000f8e00ff */
[----:B--2---:R-:W-:Y:S01]  /*6240*/  MOV R11, UR5 ;  /* 0x00000005000b7c02 */ /* 0x004fe20008000f00 */
[----:B------:R-:W-:Y:S02]  /*6250*/  IMAD.U32 R10, RZ, RZ, UR4 ;  /* 0x00000004ff0a7e24 */ /* 0x000fe4000f8e00ff */
[----:B------:R-:W-:Y:S07]  /*6260*/  LEPC R20, `(.L_x_103) ;  /* 0x000000001014794e */ /* 0x000fee0000000000 */
[----:B-1-3--:R-:W-:Y:S05]  /*6270*/  CALL.ABS.NOINC R2 ;  /* 0x0000000002007343 */ /* 0x00afea0003c00000 */
.L_x_103:
[----:B------:R-:W-:Y:S01]  /*6280*/  LOP3.LUT R20, R56, 0xffffe000, RZ, 0xc0, !PT ;  /* 0xffffe00038147812 */ /* 0x000fe200078ec0ff */
[----:B------:R-:W-:Y:S05]  /*6290*/  WARPSYNC.ALL ;  /* 0x0000000000007948 */ /* 0x000fea0003800000 */
[----:B------:R-:W-:Y:S01]  /*62a0*/  R2UR UR4, R34 ;  /* 0x00000000220472ca */ /* 0x000fe200000e0000 */
[----:B------:R-:W-:Y:S01]  /*62b0*/  BSSY.RECONVERGENT B0, `(.L_x_104) ;  /* 0x0000058000007945 */ /* 0x000fe20003800200 */
[----:B------:R-:W-:Y:S02]  /*62c0*/  LOP3.LUT R21, R57, 0xffffe000, RZ, 0xc0, !PT ;  /* 0xffffe00039157812 */ /* 0x000fe400078ec0ff */
[----:B------:R-:W-:Y:S02]  /*62d0*/  LOP3.LUT R40, R58, 0xffffe000, RZ, 0xc0, !PT ;  /* 0xffffe0003a287812 */ /* 0x000fe400078ec0ff */
[----:B------:R-:W-:Y:S02]  /*62e0*/  LOP3.LUT R41, R52, 0xffffe000, RZ, 0xc0, !PT ;  /* 0xffffe00034297812 */ /* 0x000fe400078ec0ff */
[----:B------:R-:W-:Y:S05]  /*62f0*/  ISETP.NE.AND P0, PT, R81, RZ, PT ;  /* 0x000000ff5100720c */ /* 0x000fea0003f05270 */
[----:B------:R-:W1:Y:S02]  /*6300*/  LDTM.x16 R4, tmem[UR4] ;  /* 0x00000004000479ee */ /* 0x000e640008240000 */
[C---:B-12---:R-:W-:Y:S01]  /*6310*/  FMUL R0, R32.reuse, R4 ;  /* 0x0000000420007220 */ /* 0x046fe20000400000 */
[C---:B------:R-:W-:Y:S01]  /*6320*/  FMUL R2, R32.reuse, R5 ;  /* 0x0000000520027220 */ /* 0x040fe20000400000 */
[C---:B------:R-:W-:Y:S01]  /*6330*/  FMUL R3, R32.reuse, R6 ;  /* 0x0000000620037220 */ /* 0x040fe20000400000 */
[----:B------:R-:W-:Y:S01]  /*6340*/  FMUL R7, R32, R7 ;  /* 0x0000000720077220 */ /* 0x000fe20000400000 */
[----:B------:R-:W-:Y:S01]  /*6350*/  FFMA R36, R35, R20, R0 ;  /* 0x0000001423247223 */ /* 0x000fe20000000000 */
[----:B------:R-:W-:Y:S01]  /*6360*/  LOP3.LUT R20, R59, 0xffffe000, RZ, 0xc0, !PT ;  /* 0xffffe0003b147812 */ /* 0x000fe200078ec0ff */
[C---:B------:R-:W-:Y:S01]  /*6370*/  FFMA R37, R35.reuse, R21, R2 ;  /* 0x0000001523257223 */ /* 0x040fe20000000002 */
[----:B------:R-:W-:Y:S01]  /*6380*/  LOP3.LUT R21, R54, 0xffffe000, RZ, 0xc0, !PT ;  /* 0xffffe00036157812 */ /* 0x000fe200078ec0ff */
[----:B------:R-:W-:Y:S01]  /*6390*/  FFMA R38, R35, R40, R3 ;  /* 0x0000002823267223 */ /* 0x000fe20000000003 */
[----:B------:R-:W-:Y:S01]  /*63a0*/  LOP3.LUT R40, R53, 0xffffe000, RZ, 0xc0, !PT ;  /* 0xffffe00035287812 */ /* 0x000fe200078ec0ff */
[----:B------:R-:W-:Y:S01]  /*63b0*/  FFMA R39, R35, R20, R7 ;  /* 0x0000001423277223 */ /* 0x000fe20000000007 */
[----:B------:R-:W-:Y:S01]  /*63c0*/  LOP3.LUT R20, R55, 0xffffe000, RZ, 0xc0, !PT ;  /* 0xffffe00037147812 */ /* 0x000fe200078ec0ff */
[C---:B------:R-:W-:Y:S01]  /*63d0*/  FMUL R4, R32.reuse, R8 ;  /* 0x0000000820047220 */ /* 0x040fe20000400000 */
[----:B------:R-:W-:Y:S01]  /*63e0*/  F2FP.TF32.F32.PACK_B R36, R36 ;  /* 0x00000024ff24723e */ /* 0x000fe200024050ff */
[C---:B------:R-:W-:Y:S01]  /*63f0*/  FMUL R5, R32.reuse, R9 ;  /* 0x0000000920057220 */ /* 0x040fe20000400000 */
[----:B------:R-:W-:Y:S01]  /*6400*/  F2FP.TF32.F32.PACK_B R37, R37 ;  /* 0x00000025ff25723e */ /* 0x000fe200024050ff */
[C---:B------:R-:W-:Y:S01]  /*6410*/  FMUL R6, R32.reuse, R10 ;  /* 0x0000000a20067220 */ /* 0x040fe20000400000 */
[----:B------:R-:W-:Y:S01]  /*6420*/  FMUL R11, R32, R11 ;  /* 0x0000000b200b7220 */ /* 0x000fe20000400000 */
[----:B------:R-:W-:Y:S01]  /*6430*/  F2FP.TF32.F32.PACK_B R38, R38 ;  /* 0x00000026ff26723e */ /* 0x000fe200024050ff */
[C---:B------:R-:W-:Y:S01]  /*6440*/  FFMA R4, R35.reuse, R41, R4 ;  /* 0x0000002923047223 */ /* 0x040fe20000000004 */
[----:B------:R-:W-:Y:S01]  /*6450*/  F2FP.TF32.F32.PACK_B R39, R39 ;  /* 0x00000027ff27723e */ /* 0x000fe200024050ff */
[C---:B------:R-:W-:Y:S01]  /*6460*/  FFMA R5, R35.reuse, R40, R5 ;  /* 0x0000002823057223 */ /* 0x040fe20000000005 */
[C---:B------:R-:W-:Y:S01]  /*6470*/  FFMA R6, R35.reuse, R21, R6 ;  /* 0x0000001523067223 */ /* 0x040fe20000000006 */
[----:B------:R-:W-:Y:S01]  /*6480*/  FFMA R7, R35, R20, R11 ;  /* 0x0000001423077223 */ /* 0x000fe2000000000b */
[----:B------:R-:W-:Y:S01]  /*6490*/  LOP3.LUT R41, R48, 0xffffe000, RZ, 0xc0, !PT ;  /* 0xffffe00030297812 */ /* 0x000fe200078ec0ff */
[----:B------:R1:W-:Y:S01]  /*64a0*/  STS.128 [R79], R36 ;  /* 0x000000244f007388 */ /* 0x0003e20000000c00 */
[----:B------:R-:W-:Y:S01]  /*64b0*/  LOP3.LUT R40, R49, 0xffffe000, RZ, 0xc0, !PT ;  /* 0xffffe00031287812 */ /* 0x000fe200078ec0ff */
[C---:B------:R-:W-:Y:S01]  /*64c0*/  FMUL R8, R32.reuse, R12 ;  /* 0x0000000c20087220 */ /* 0x040fe20000400000 */
[----:B------:R-:W-:Y:S01]  /*64d0*/  FMUL R9, R32, R13 ;  /* 0x0000000d20097220 */ /* 0x000fe20000400000 */
[----:B------:R-:W-:Y:S01]  /*64e0*/  LOP3.LUT R21, R50, 0xffffe000, RZ, 0xc0, !PT ;  /* 0xffffe00032157812 */ /* 0x000fe200078ec0ff */
[C---:B------:R-:W-:Y:S01]  /*64f0*/  FMUL R10, R32.reuse, R14 ;  /* 0x0000000e200a7220 */ /* 0x040fe20000400000 */
[----:B------:R-:W-:Y:S01]  /*6500*/  LOP3.LUT R20, R51, 0xffffe000, RZ, 0xc0, !PT ;  /* 0xffffe00033147812 */ /* 0x000fe200078ec0ff */
[----:B------:R-:W-:Y:S01]  /*6510*/  FMUL R15, R32, R15 ;  /* 0x0000000f200f7220 */ /* 0x000fe20000400000 */
[----:B------:R-:W-:Y:S01]  /*6520*/  F2FP.TF32.F32.PACK_B R4, R4 ;  /* 0x00000004ff04723e */ /* 0x000fe200024050ff */
[C---:B------:R-:W-:Y:S01]  /*6530*/  FFMA R8, R35.reuse, R41, R8 ;  /* 0x0000002923087223 */ /* 0x040fe20000000008 */
[----:B------:R-:W-:Y:S01]  /*6540*/  F2FP.TF32.F32.PACK_B R5, R5 ;  /* 0x00000005ff05723e */ /* 0x000fe200024050ff */
[C---:B------:R-:W-:Y:S01]  /*6550*/  FFMA R9, R35.reuse, R40, R9 ;  /* 0x0000002823097223 */ /* 0x040fe20000000009 */
[----:B------:R-:W-:Y:S01]  /*6560*/  F2FP.TF32.F32.PACK_B R6, R6 ;  /* 0x00000006ff06723e */ /* 0x000fe200024050ff */
[C---:B------:R-:W-:Y:S01]  /*6570*/  FFMA R10, R35.reuse, R21, R10 ;  /* 0x00000015230a7223 */ /* 0x040fe2000000000a */
[----:B------:R-:W-:Y:S01]  /*6580*/  F2FP.TF32.F32.PACK_B R7, R7 ;  /* 0x00000007ff07723e */ /* 0x000fe200024050ff */
[----:B------:R-:W-:Y:S01]  /*6590*/  FFMA R11, R35, R20, R15 ;  /* 0x00000014230b7223 */ /* 0x000fe2000000000f */
[----:B------:R-:W-:Y:S01]  /*65a0*/  LOP3.LUT R41, R44, 0xffffe000, RZ, 0xc0, !PT ;  /* 0xffffe0002c297812 */ /* 0x000fe200078ec0ff */
[C---:B------:R-:W-:Y:S01]  /*65b0*/  FMUL R12, R32.reuse, R16 ;  /* 0x00000010200c7220 */ /* 0x040fe20000400000 */
[----:B------:R-:W-:Y:S01]  /*65c0*/  LOP3.LUT R40, R45, 0xffffe000, RZ, 0xc0, !PT ;  /* 0xffffe0002d287812 */ /* 0x000fe200078ec0ff */
[----:B------:R1:W-:Y:S01]  /*65d0*/  STS.128 [R78+0x10], R4 ;  /* 0x000010044e007388 */ /* 0x0003e20000000c00 */
        /* <DEDUP_REMOVED lines=13> */
[----:B------:R-:W-:Y:S02]  /*66b0*/  F2FP.TF32.F32.PACK_B R12, R12 ;  /* 0x0000000cff0c723e */ /* 0x000fe400024050ff */
[----:B------:R-:W-:Y:S01]  /*66c0*/  F2FP.TF32.F32.PACK_B R13, R13 ;  /* 0x0000000dff0d723e */ /* 0x000fe200024050ff */
[----:B------:R1:W-:Y:S01]  /*66d0*/  STS.128 [R77+0x20], R8 ;  /* 0x000020084d007388 */ /* 0x0003e20000000c00 */
[----:B------:R-:W-:Y:S02]  /*66e0*/  F2FP.TF32.F32.PACK_B R14, R14 ;  /* 0x0000000eff0e723e */ /* 0x000fe400024050ff */
[----:B------:R-:W-:Y:S05]  /*66f0*/  F2FP.TF32.F32.PACK_B R15, R15 ;  /* 0x0000000fff0f723e */ /* 0x000fea00024050ff */
[----:B------:R1:W-:Y:S01]  /*6700*/  STS.128 [R85+0x30], R12 ;  /* 0x0000300c55007388 */ /* 0x0003e20000000c00 */
[----:B------:R-:W-:Y:S01]  /*6710*/  @!PT LDS RZ, [RZ] ;  /* 0x00000000fffff984 */ /* 0x000fe20000000800 */
[----:B------:R-:W-:Y:S01]  /*6720*/  @!PT LDS RZ, [RZ] ;  /* 0x00000000fffff984 */ /* 0x000fe20000000800 */
[----:B------:R-:W-:Y:S01]  /*6730*/  @!PT LDS RZ, [RZ] ;  /* 0x00000000fffff984 */ /* 0x000fe20000000800 */
[----:B------:R-:W-:Y:S01]  /*6740*/  @!PT LDS RZ, [RZ] ;  /* 0x00000000fffff984 */ /* 0x000fe20000000800 */
[----:B------:R2:W-:Y:S07]  /*6750*/  MEMBAR.ALL.CTA ;  /* 0x0000000000007992 */ /* 0x0005ee0000008000 */
[----:B--2---:R-:W2:Y:S02]  /*6760*/  FENCE.VIEW.ASYNC.S ;  /* 0x00000000000073c6 */ /* 0x004ea40000000000 */
[----:B--2---:R-:W-:Y:S06]  /*6770*/  BAR.SYNC.DEFER_BLOCKING 0x1, 0x80 ;  /* 0x0042000000007b1d */ /* 0x004fec0000010000 */
[----:B------:R-:W-:Y:S05]  /*6780*/  @P0 BRA `(.L_x_105) ;  /* 0x0000000000280947 */ /* 0x000fea0003800000 */
[----:B------:R-:W-:Y:S02]  /*6790*/  UIADD3 UR4, UPT, UPT, UR48, 0x200, URZ ;  /* 0x0000020030047890 */ /* 0x000fe4000fffe0ff */
[----:B------:R-:W-:Y:S01]  /*67a0*/  UIADD3 UR6, UP0, UPT, UR52, 0x680, URZ ;  /* 0x0000068034067890 */ /* 0x000fe2000ff1e0ff */
[----:B------:R-:W-:Y:S03]  /*67b0*/  UMOV UR43, UR36 ;  /* 0x00000024002b7c82 */ /* 0x000fe60008000000 */
[----:B------:R-:W-:Y:S01]  /*67c0*/  MOV R73, UR4 ;  /* 0x0000000400497c02 */ /* 0x000fe20008000f00 */
[----:B------:R-:W-:Y:S03]  /*67d0*/  UIADD3.X UR7, UPT, UPT, URZ, UR53, URZ, UP0, !UPT ;  /* 0x00000035ff077290 */ /* 0x000fe600087fe4ff */
[----:B------:R-:W-:Y:S11]  /*67e0*/  R2UR UR40, R73 ;  /* 0x00000000492872ca */ /* 0x000ff600000e0000 */
[----:B------:R-:W-:Y:S02]  /*67f0*/  @!UPT UIADD3 URZ, UPT, UPT, URZ, URZ, URZ ;  /* 0x000000fffffff290 */ /* 0x000fe4000fffe0ff */
[----:B------:R2:W-:Y:S01]  /*6800*/  UTMASTG.3D [UR40], [UR6] ;  /* 0x00000028060073b5 */ /* 0x0005e20008010000 */
[----:B------:R0:W-:Y:S01]  /*6810*/  UTMACMDFLUSH ;  /* 0x00000000000079b7 */ /* 0x0001e20000000000 */
[----:B--2---:R-:W-:Y:S04]  /*6820*/  DEPBAR.LE SB0, 0x1 ;  /* 0x000080400000791a */ /* 0x004fe80000000000 */
.L_x_105:
[----:B------:R-:W-:Y:S05]  /*6830*/  BSYNC.RECONVERGENT B0 ;  /* 0x0000000000007941 */ /* 0x000fea0003800200 */
.L_x_104:
[----:B------:R-:W-:Y:S01]  /*6840*/  BAR.SYNC.DEFER_BLOCKING 0x1, 0x80 ;  /* 0x0042000000007b1d */ /* 0x000fe20000010000 */
[----:B------:R-:W-:Y:S01]  /*6850*/  ISETP.NE.AND P1, PT, R86, RZ, PT ;  /* 0x000000ff5600720c */ /* 0x000fe20003f25270 */
[----:B------:R-:W-:Y:S01]  /*6860*/  UISETP.NE.AND UP0, UPT, UR49, URZ, UPT ;  /* 0x000000ff3100728c */ /* 0x000fe2000bf05270 */
[----:B------:R-:W-:Y:S11]  /*6870*/  LEA R3, R88, UR48, 0x3 ;  /* 0x0000003058037c11 */ /* 0x000ff6000f8e18ff */
[----:B------:R-:W-:Y:S01]  /*6880*/  @P1 SHF.L.U32 R2, RZ, 0x1f, RZ ;  /* 0x0000001fff021819 */ /* 0x000fe200000006ff */
[----:B------:R-:W-:Y:S06]  /*6890*/  BRA.U !UP0, `(.L_x_106) ;  /* 0x0000000108247547 */ /* 0x000fec000b800000 */
[----:B-1----:R-:W-:Y:S01]  /*68a0*/  IMAD.U32 R5, RZ, RZ, UR51 ;  /* 0x00000033ff057e24 */ /* 0x002fe2000f8e00ff */
[----:B------:R-:W-:Y:S01]  /*68b0*/  MOV R0, UR37 ;  /* 0x0000002500007c02 */ /* 0x000fe20008000f00 */
[----:B------:R-:W-:Y:S03]  /*68c0*/  UIADD3 UR51, UPT, UPT, UR51, 0x1, URZ ;  /* 0x0000000133337890 */ /* 0x000fe6000fffe0ff */
[----:B------:R-:W-:Y:S01]  /*68d0*/  @P1 LEA R5, R5, UR48, 0x3 ;  /* 0x0000003005051c11 */ /* 0x000fe2000f8e18ff */
[----:B------:R-:W-:Y:S04]  /*68e0*/  UISETP.NE.AND UP0, UPT, UR51, 0x4, UPT ;  /* 0x000000043300788c */ /* 0x000fe8000bf05270 */
[----:B------:R-:W-:Y:S01]  /*68f0*/  @P1 VIADD R5, R5, 0x80 ;  /* 0x0000008005051836 */ /* 0x000fe20000000000 */
[----:B------:R-:W-:Y:S04]  /*6900*/  USEL UR51, UR51, URZ, UP0 ;  /* 0x000000ff33337287 */ /* 0x000fe80008000000 */
[----:B------:R-:W-:Y:S04]  /*6910*/  @P1 PRMT R0, R0, 0x654, R5 ;  /* 0x0000065400001816 */ /* 0x000fe80000000005 */
[----:B------:R2:W-:Y:S04]  /*6920*/  @P1 SYNCS.ARRIVE.TRANS64.RED.A1T0 RZ, [R0+URZ], RZ ;  /* 0x000000ff00ff19a7 */ /* 0x0005e800081004ff */
.L_x_106:
[----:B------:R-:W4:Y:S01]  /*6930*/  @P1 SYNCS.PHASECHK.TRANS64.TRYWAIT P0, [R3+URZ+0x60], R2 ;  /* 0x00006002030015a7 */ /* 0x000f2200080011ff */
[----:B------:R-:W-:Y:S01]  /*6940*/  BSSY B1, `(.L_x_107) ;  /* 0x0000016000017945 */ /* 0x000fe20003800000 */
[----:B----4-:R-:W-:Y:S03]  /*6950*/  @P1 SEL R43, RZ, 0x1, !P0 ;  /* 0x00000001ff2b1807 */ /* 0x010fe60004000000 */
[----:B------:R-:W-:Y:S05]  /*6960*/  @!P1 BRA `(.L_x_108) ;  /* 0x00000000004c9947 */ /* 0x000fea0003800000 */
[----:B------:R-:W-:Y:S01]  /*6970*/  ISETP.NE.AND P0, PT, R43, RZ, PT ;  /* 0x000000ff2b00720c */ /* 0x000fe20003f05270 */
[----:B------:R-:W-:Y:S01]  /*6980*/  BSSY B0, `(.L_x_109) ;  /* 0x000000b000007945 */ /* 0x000fe20003800000 */
[----:B------:R-:W-:Y:S11]  /*6990*/  ISETP.NE.AND P1, PT, R89, RZ, PT ;  /* 0x000000ff5900720c */ /* 0x000ff60003f25270 */
[----:B------:R-:W-:Y:S02]  /*69a0*/  @!UPT UIADD3 URZ, UPT, UPT, URZ, URZ, URZ ;  /* 0x000000fffffff290 */ /* 0x000fe4000fffe0ff */
[C---:B-1----:R-:W-:Y:S01]  /*69b0*/  @P1 IMAD R6, R88.reuse, 0x2000, R79 ;  /* 0x0000200058061824 */ /* 0x042fe200078e024f */
[C---:B------:R-:W-:Y:S01]  /*69c0*/  @P1 LEA R4, R88.reuse, R77, 0xd ;  /* 0x0000004d58041211 */ /* 0x040fe200078e68ff */
[C---:B------:R-:W-:Y:S02]  /*69d0*/  @P1 IMAD R5, R88.reuse, 0x2000, R78 ;  /* 0x0000200058051824 */ /* 0x040fe400078e024e */
[----:B------:R-:W-:Y:S01]  /*69e0*/  @P1 IMAD R2, R88, 0x2000, R85 ;  /* 0x0000200058021824 */ /* 0x000fe200078e0255 */
[----:B------:R-:W-:Y:S06]  /*69f0*/  @P0 BRA `(.L_x_110) ;  /* 0x00000000000c0947 */ /* 0x000fec0003800000 */
[----:B--2---:R-:W-:Y:S04]  /*6a00*/  SHF.L.U32 R0, RZ, 0x1f, RZ ;  /* 0x0000001fff007819 */ /* 0x004fe800000006ff */
[----:B------:R-:W1:Y:S02]  /*6a10*/  SYNCS.PHASECHK.TRANS64.TRYWAIT P0, [R3+URZ+0x60], R0 ;  /* 0x00006000030075a7 */ /* 0x000e6400080011ff */
[----:B-1----:R-:W-:Y:S05]  /*6a20*/  @!P0 BRA `(.L_x_111) ;  /* 0x0000005000608947 */ /* 0x002fea0003800000 */
.L_x_110:
[----:B------:R-:W-:Y:S05]  /*6a30*/  BSYNC B0 ;  /* 0x0000000000007941 */ /* 0x000fea0003800000 */
.L_x_109:
[----:B------:R-:W-:Y:S02]  /*6a40*/  ISETP.NE.AND P0, PT, R89, RZ, PT ;  /* 0x000000ff5900720c */ /* 0x000fe40003f05270 */
[----:B------:R-:W-:Y:S11]  /*6a50*/  IADD3 R88, PT, PT, R88, 0x1, RZ ;  /* 0x0000000158587810 */ /* 0x000ff60007ffe0ff */
[----:B------:R4:W1:Y:S04]  /*6a60*/  @P0 LDS.128 R56, [R6] ;  /* 0x0000000006380984 */ /* 0x0008680000000c00 */
[----:B------:R4:W1:Y:S04]  /*6a70*/  @P0 LDS.128 R52, [R5+0x10] ;  /* 0x0000100005340984 */ /* 0x0008680000000c00 */
[----:B------:R4:W1:Y:S04]  /*6a80*/  @P0 LDS.128 R48, [R4+0x20] ;  /* 0x0000200004300984 */ /* 0x0008680000000c00 */
[----:B------:R4:W1:Y:S02]  /*6a90*/  @P0 LDS.128 R44, [R2+0x30] ;  /* 0x00003000022c0984 */ /* 0x0008640000000c00 */
.L_x_108:
[----:B------:R-:W-:Y:S05]  /*6aa0*/  BSYNC B1 ;  /* 0x0000000000017941 */ /* 0x000fea0003800000 */
.L_x_107:
[----:B-1----:R-:W-:Y:S05]  /*6ab0*/  VIADD R3, R34, 0x10 ;  /* 0x0000001022037836 */ /* 0x002fea0000000000 */
[----:B------:R-:W-:Y:S04]  /*6ac0*/  SHF.R.U32.HI R3, RZ, 0x15, R3 ;  /* 0x00000015ff037819 */ /* 0x000fe80000011603 */
[----:B------:R-:W-:Y:S11]  /*6ad0*/  LOP3.LUT P0, RZ, R3, 0x3, R72, 0x48, !PT ;  /* 0x0000000303ff7812 */ /* 0x000ff60007804848 */
[----:B------:R-:W-:Y:S02]  /*6ae0*/  @!UPT UIADD3 URZ, UPT, UPT, URZ, URZ, URZ ;  /* 0x000000fffffff290 */ /* 0x000fe4000fffe0ff */
[----:B------:R-:W-:Y:S05]  /*6af0*/  @!P0 BRA `(.L_x_112) ;  /* 0x0000000000408947 */ /* 0x000fea0003800000 */
[----:B------:R-:W1:Y:S01]  /*6b00*/  LDCU.64 UR8, c[0x4][0x70] ;  /* 0x01000e00ff0877ac */ /* 0x000e620008000a00 */
[----:B------:R-:W-:Y:S01]  /*6b10*/  MOV R3, 0x0 ;  /* 0x0000000000037802 */ /* 0x000fe20000000f00 */
[----:B------:R-:W-:Y:S02]  /*6b20*/  HFMA2 R12, -RZ, RZ, 0, 5.9604644775390625e-08 ;  /* 0x00000001ff0c7431 */ /* 0x000fe400000001ff */
[----:B------:R-:W-:Y:S02]  /*6b30*/  IMAD.MOV.U32 R8, RZ, RZ, 0x192 ;  /* 0x00000192ff087424 */ /* 0x000fe400078e00ff */
[----:B------:R-:W-:Y:S01]  /*6b40*/  IMAD.MOV.U32 R13, RZ, RZ, RZ ;  /* 0x000000ffff0d7224 */ /* 0x000fe200078e00ff */
[----:B------:R-:W5:Y:S01]  /*6b50*/  LDCU.64 UR6, c[0x4][0x78] ;  /* 0x01000f00ff0677ac */ /* 0x000f620008000a00 */
[----:B----4-:R-:W4:Y:S01]  /*6b60*/  LDC.64 R2, c[0x4][R3] ;  /* 0x0100000003027b82 */ /* 0x010f220000000a00 */
[----:B------:R-:W2:Y:S01]  /*6b70*/  LDCU.64 UR4, c[0x4][0x10] ;  /* 0x01000200ff0477ac */ /* 0x000ea20008000a00 */
[----:B-1----:R-:W-:Y:S01]  /*6b80*/  MOV R5, UR9 ;  /* 0x0000000900057c02 */ /* 0x002fe20008000f00 */
[----:B------:R-:W-:Y:S01]  /*6b90*/  IMAD.U32 R4, RZ, RZ, UR8 ;  /* 0x00000008ff047e24 */ /* 0x000fe2000f8e00ff */
[----:B-----5:R-:W-:Y:S01]  /*6ba0*/  MOV R7, UR7 ;  /* 0x0000000700077c02 */ /* 0x020fe20008000f00 */
[----:B------:R-:W-:Y:S01]  /*6bb0*/  IMAD.U32 R6, RZ, RZ, UR6 ;  /* 0x00000006ff067e24 */ /* 0x000fe2000f8e00ff */
[----:B--2---:R-:W-:Y:S01]  /*6bc0*/  MOV R11, UR5 ;  /* 0x00000005000b7c02 */ /* 0x004fe20008000f00 */
[----:B------:R-:W-:Y:S02]  /*6bd0*/  IMAD.U32 R10, RZ, RZ, UR4 ;  /* 0x00000004ff0a7e24 */ /* 0x000fe4000f8e00ff */
[----:B------:R-:W-:Y:S07]  /*6be0*/  LEPC R20, `(.L_x_112) ;  /* 0x000000001014794e */ /* 0x000fee0000000000 */
[----:B---34-:R-:W-:Y:S05]  /*6bf0*/  CALL.ABS.NOINC R2 ;  /* 0x0000000002007343 */ /* 0x018fea0003c00000 */
.L_x_112:
[----:B------:R-:W-:Y:S01]  /*6c00*/  LOP3.LUT R20, R56, 0xffffe000, RZ, 0xc0, !PT ;  /* 0xffffe00038147812 */ /* 0x000fe200078ec0ff */
[----:B------:R-:W-:Y:S05]  /*6c10*/  WARPSYNC.ALL ;  /* 0x0000000000007948 */ /* 0x000fea0003800000 */
[----:B------:R-:W-:Y:S01]  /*6c20*/  R2UR UR4, R34 ;  /* 0x00000000220472ca */ /* 0x000fe200000e0000 */
[----:B------:R-:W-:Y:S01]  /*6c30*/  IMAD.U32 R91, RZ, RZ, UR51 ;  /* 0x00000033ff5b7e24 */ /* 0x000fe2000f8e00ff */
[----:B------:R-:W-:Y:S01]  /*6c40*/  LOP3.LUT R21, R57, 0xffffe000, RZ, 0xc0, !PT ;  /* 0xffffe00039157812 */ /* 0x000fe200078ec0ff */
[----:B------:R-:W-:Y:S01]  /*6c50*/  IMAD.U32 R90, RZ, RZ, UR37 ;  /* 0x00000025ff5a7e24 */ /* 0x000fe2000f8e00ff */
[----:B------:R-:W-:Y:S01]  /*6c60*/  LOP3.LUT R40, R59, 0xffffe000, RZ, 0xc0, !PT ;  /* 0xffffe0003b287812 */ /* 0x000fe200078ec0ff */
[----:B------:R-:W-:Y:S01]  /*6c70*/  BSSY.RECONVERGENT B0, `(.L_x_113) ;  /* 0x000005b000007945 */ /* 0x000fe20003800200 */
[----:B------:R-:W-:Y:S02]  /*6c80*/  LOP3.LUT R41, R52, 0xffffe000, RZ, 0xc0, !PT ;  /* 0xffffe00034297812 */ /* 0x000fe400078ec0ff */
[----:B------:R-:W-:Y:S02]  /*6c90*/  LOP3.LUT R42, R53, 0xffffe000, RZ, 0xc0, !PT ;  /* 0xffffe000352a7812 */ /* 0x000fe400078ec0ff */
[----:B------:R-:W-:Y:S02]  /*6ca0*/  ISETP.NE.AND P6, PT, R86, RZ, PT ;  /* 0x000000ff5600720c */ /* 0x000fe40003fc5270 */
[----:B------:R-:W-:Y:S01]  /*6cb0*/  ISETP.NE.AND P0, PT, R81, RZ, PT ;  /* 0x000000ff5100720c */ /* 0x000fe20003f05270 */
[----:B----4-:R-:W2:Y:S10]  /*6cc0*/  LDTM.x16 R4, tmem[UR4+0x10] ;  /* 0x00001004000479ee */ /* 0x010eb40008240000 */
[----:B------:R-:W-:Y:S02]  /*6cd0*/  @P6 LEA R91, R91, UR48, 0x3 ;  /* 0x000000305b5b6c11 */ /* 0x000fe4000f8e18ff */
[----:B------:R-:W-:Y:S03]  /*6ce0*/  @P6 SHF.L.U32 R92, RZ, 0x1f, RZ ;  /* 0x0000001fff5c6819 */ /* 0x000fe600000006ff */
[----:B------:R-:W-:Y:S05]  /*6cf0*/  @P6 VIADD R91, R91, 0x80 ;  /* 0x000000805b5b6836 */ /* 0x000fea0000000000 */
[----:B------:R-:W-:Y:S02]  /*6d00*/  @P6 PRMT R90, R90, 0x654, R91 ;  /* 0x000006545a5a6816 */ /* 0x000fe4000000005b */
[----:B------:R-:W-:Y:S01]  /*6d10*/  LEA R91, R88, UR48, 0x3 ;  /* 0x00000030585b7c11 */ /* 0x000fe2000f8e18ff */
[C---:B--2---:R-:W-:Y:S01]  /*6d20*/  FMUL R0, R32.reuse, R4 ;  /* 0x0000000420007220 */ /* 0x044fe20000400000 */
[C---:B------:R-:W-:Y:S01]  /*6d30*/  FMUL R2, R32.reuse, R5 ;  /* 0x0000000520027220 */ /* 0x040fe20000400000 */
[C---:B------:R-:W-:Y:S01]  /*6d40*/  FMUL R3, R32.reuse, R6 ;  /* 0x0000000620037220 */ /* 0x040fe20000400000 */
[----:B------:R-:W-:Y:S01]  /*6d50*/  FMUL R7, R32, R7 ;  /* 0x0000000720077220 */ /* 0x000fe20000400000 */
[C---:B------:R-:W-:Y:S01]  /*6d60*/  FFMA R36, R35.reuse, R20, R0 ;  /* 0x0000001423247223 */ /* 0x040fe20000000000 */
[----:B------:R-:W-:Y:S01]  /*6d70*/  LOP3.LUT R20, R58, 0xffffe000, RZ, 0xc0, !PT ;  /* 0xffffe0003a147812 */ /* 0x000fe200078ec0ff */
[C---:B------:R-:W-:Y:S01]  /*6d80*/  FFMA R37, R35.reuse, R21, R2 ;  /* 0x0000001523257223 */ /* 0x040fe20000000002 */
[----:B------:R-:W-:Y:S01]  /*6d90*/  LOP3.LUT R21, R48, 0xffffe000, RZ, 0xc0, !PT ;  /* 0xffffe00030157812 */ /* 0x000fe200078ec0ff */
[----:B------:R-:W-:Y:S01]  /*6da0*/  FMUL R4, R32, R8 ;  /* 0x0000000820047220 */ /* 0x000fe20000400000 */
[----:B------:R-:W-:Y:S01]  /*6db0*/  F2FP.TF32.F32.PACK_B R36, R36 ;  /* 0x00000024ff24723e */ /* 0x000fe200024050ff */
[C---:B------:R-:W-:Y:S01]  /*6dc0*/  FFMA R38, R35.reuse, R20, R3 ;  /* 0x0000001423267223 */ /* 0x040fe20000000003 */
[----:B------:R-:W-:Y:S01]  /*6dd0*/  LOP3.LUT R20, R54, 0xffffe000, RZ, 0xc0, !PT ;  /* 0xffffe00036147812 */ /* 0x000fe200078ec0ff */
[----:B------:R-:W-:Y:S01]  /*6de0*/  FFMA R39, R35, R40, R7 ;  /* 0x0000002823277223 */ /* 0x000fe20000000007 */
[----:B------:R-:W-:Y:S01]  /*6df0*/  LOP3.LUT R40, R55, 0xffffe000, RZ, 0xc0, !PT ;  /* 0xffffe00037287812 */ /* 0x000fe200078ec0ff */
[C---:B------:R-:W-:Y:S01]  /*6e00*/  FMUL R5, R32.reuse, R9 ;  /* 0x0000000920057220 */ /* 0x040fe20000400000 */
[C---:B------:R-:W-:Y:S01]  /*6e10*/  FMUL R6, R32.reuse, R10 ;  /* 0x0000000a20067220 */ /* 0x040fe20000400000 */
[C---:B------:R-:W-:Y:S01]  /*6e20*/  FMUL R11, R32.reuse, R11 ;  /* 0x0000000b200b7220 */ /* 0x040fe20000400000 */
[----:B------:R-:W-:Y:S01]  /*6e30*/  F2FP.TF32.F32.PACK_B R37, R37 ;  /* 0x00000025ff25723e */ /* 0x000fe200024050ff */
[C---:B------:R-:W-:Y:S01]  /*6e40*/  FFMA R4, R35.reuse, R41, R4 ;  /* 0x0000002923047223 */ /* 0x040fe20000000004 */
[----:B------:R-:W-:Y:S01]  /*6e50*/  F2FP.TF32.F32.PACK_B R38, R38 ;  /* 0x00000026ff26723e */ /* 0x000fe200024050ff */
[C---:B------:R-:W-:Y:S01]  /*6e60*/  FFMA R5, R35.reuse, R42, R5 ;  /* 0x0000002a23057223 */ /* 0x040fe20000000005 */
[----:B------:R-:W-:Y:S01]  /*6e70*/  F2FP.TF32.F32.PACK_B R39, R39 ;  /* 0x00000027ff27723e */ /* 0x000fe200024050ff */
[C---:B------:R-:W-:Y:S01]  /*6e80*/  FFMA R6, R35.reuse, R20, R6 ;  /* 0x0000001423067223 */ /* 0x040fe20000000006 */
[----:B------:R-:W-:Y:S01]  /*6e90*/  FFMA R7, R35, R40, R11 ;  /* 0x0000002823077223 */ /* 0x000fe2000000000b */
        /* <DEDUP_REMOVED lines=47> */
[----:B------:R-:W-:Y:S02]  /*7190*/  UIADD3 UR8, UP0, UPT, UR52, 0x680, URZ ;  /* 0x0000068034087890 */ /* 0x000fe4000ff1e0ff */
[----:B------:R-:W-:Y:S02]  /*71a0*/  UIADD3 UR5, UPT, UPT, UR41, 0x10, URZ ;  /* 0x0000001029057890 */ /* 0x000fe4000fffe0ff */
[----:B------:R-:W-:Y:S02]  /*71b0*/  UIADD3 UR4, UPT, UPT, UR48, 0x2200, URZ ;  /* 0x0000220030047890 */ /* 0x000fe4000fffe0ff */
[----:B------:R-:W-:Y:S01]  /*71c0*/  UIADD3.X UR9, UPT, UPT, URZ, UR53, URZ, UP0, !UPT ;  /* 0x00000035ff097290 */ /* 0x000fe200087fe4ff */
[----:B------:R-:W-:Y:S01]  /*71d0*/  UMOV UR6, UR42 ;  /* 0x0000002a00067c82 */ /* 0x000fe20008000000 */
[----:B------:R-:W-:Y:S07]  /*71e0*/  UMOV UR7, UR36 ;  /* 0x0000002400077c82 */ /* 0x000fee0008000000 */
[----:B------:R2:W-:Y:S01]  /*71f0*/  UTMASTG.3D [UR4], [UR8] ;  /* 0x00000004080073b5 */ /* 0x0005e20008010000 */
[----:B------:R0:W-:Y:S01]  /*7200*/  UTMACMDFLUSH ;  /* 0x00000000000079b7 */ /* 0x0001e20000000000 */
[----:B--2---:R-:W-:Y:S04]  /*7210*/  DEPBAR.LE SB0, 0x1 ;  /* 0x000080400000791a */ /* 0x004fe80000000000 */
.L_x_114:
[----:B------:R-:W-:Y:S05]  /*7220*/  BSYNC.RECONVERGENT B0 ;  /* 0x0000000000007941 */ /* 0x000fea0003800200 */
.L_x_113:
[----:B------:R-:W-:Y:S01]  /*7230*/  BAR.SYNC.DEFER_BLOCKING 0x1, 0x80 ;  /* 0x0042000000007b1d */ /* 0x000fe20000010000 */
[----:B------:R-:W-:Y:S04]  /*7240*/  UIADD3 UR40, UPT, UPT, UR51, 0x1, URZ ;  /* 0x0000000133287890 */ /* 0x000fe8000fffe0ff */
[----:B------:R-:W-:Y:S04]  /*7250*/  UISETP.NE.AND UP0, UPT, UR40, 0x4, UPT ;  /* 0x000000042800788c */ /* 0x000fe8000bf05270 */
[----:B------:R-:W-:Y:S01]  /*7260*/  USEL UR40, UR40, URZ, UP0 ;  /* 0x000000ff28287287 */ /* 0x000fe20008000000 */
[----:B------:R2:W-:Y:S01]  /*7270*/  @P6 SYNCS.ARRIVE.TRANS64.RED.A1T0 RZ, [R90+URZ], RZ ;  /* 0x000000ff5aff69a7 */ /* 0x0005e200081004ff */
[----:B------:R-:W-:Y:S01]  /*7280*/  BSSY B1, `(.L_x_115) ;  /* 0x0000017000017945 */ /* 0x000fe20003800000 */
[----:B------:R-:W4:Y:S02]  /*7290*/  @P6 SYNCS.PHASECHK.TRANS64.TRYWAIT P0, [R91+URZ+0x60], R92 ;  /* 0x0000605c5b0065a7 */ /* 0x000f2400080011ff */
[----:B----4-:R-:W-:Y:S01]  /*72a0*/  @P6 SEL R43, RZ, 0x1, !P0 ;  /* 0x00000001ff2b6807 */ /* 0x010fe20004000000 */
[----:B--2---:R-:W-:Y:S06]  /*72b0*/  @!P6 BRA `(.L_x_116) ;  /* 0x00000000004ce947 */ /* 0x004fec0003800000 */
        /* <DEDUP_REMOVED lines=9> */
[----:B------:R-:W-:Y:S04]  /*7350*/  SHF.L.U32 R6, RZ, 0x1f, RZ ;  /* 0x0000001fff067819 */ /* 0x000fe800000006ff */
[----:B------:R-:W1:Y:S02]  /*7360*/  SYNCS.PHASECHK.TRANS64.TRYWAIT P0, [R91+URZ+0x60], R6 ;  /* 0x000060065b0075a7 */ /* 0x000e6400080011ff */
[----:B-1----:R-:W-:Y:S05]  /*7370*/  @!P0 BRA `(.L_x_119) ;  /* 0x0000004800208947 */ /* 0x002fea0003800000 */
.L_x_118:
[----:B------:R-:W-:Y:S05]  /*7380*/  BSYNC B0 ;  /* 0x0000000000007941 */ /* 0x000fea0003800000 */
.L_x_117:
[----:B------:R-:W-:Y:S02]  /*7390*/  ISETP.NE.AND P0, PT, R89, RZ, PT ;  /* 0x000000ff5900720c */ /* 0x000fe40003f05270 */
[----:B------:R-:W-:Y:S11]  /*73a0*/  IADD3 R88, PT, PT, R88, 0x1, RZ ;  /* 0x0000000158587810 */ /* 0x000ff60007ffe0ff */
[----:B------:R2:W4:Y:S04]  /*73b0*/  @P0 LDS.128 R56, [R4] ;  /* 0x0000000004380984 */ /* 0x0005280000000c00 */
[----:B------:R2:W1:Y:S04]  /*73c0*/  @P0 LDS.128 R52, [R3+0x10] ;  /* 0x0000100003340984 */ /* 0x0004680000000c00 */
[----:B------:R2:W1:Y:S04]  /*73d0*/  @P0 LDS.128 R48, [R2+0x20] ;  /* 0x0000200002300984 */ /* 0x0004680000000c00 */
[----:B------:R2:W1:Y:S02]  /*73e0*/  @P0 LDS.128 R44, [R0+0x30] ;  /* 0x00003000002c0984 */ /* 0x0004640000000c00 */
.L_x_116:
[----:B------:R-:W-:Y:S05]  /*73f0*/  BSYNC B1 ;  /* 0x0000000000017941 */ /* 0x000fea0003800000 */
.L_x_115:
[----:B--2---:R-:W-:Y:S05]  /*7400*/  VIADD R3, R34, 0x20 ;  /* 0x0000002022037836 */ /* 0x004fea0000000000 */
[----:B------:R-:W-:Y:S04]  /*7410*/  SHF.R.U32.HI R3, RZ, 0x15, R3 ;  /* 0x00000015ff037819 */ /* 0x000fe80000011603 */
[----:B------:R-:W-:Y:S11]  /*7420*/  LOP3.LUT P0, RZ, R3, 0x3, R72, 0x48, !PT ;  /* 0x0000000303ff7812 */ /* 0x000ff60007804848 */
[----:B------:R-:W-:Y:S02]  /*7430*/  @!UPT UIADD3 URZ, UPT, UPT, URZ, URZ, URZ ;  /* 0x000000fffffff290 */ /* 0x000fe4000fffe0ff */
[----:B------:R-:W-:Y:S05]  /*7440*/  @!P0 BRA `(.L_x_120) ;  /* 0x0000000000408947 */ /* 0x000fea0003800000 */
[----:B------:R-:W2:Y:S01]  /*7450*/  LDCU.64 UR8, c[0x4][0x70] ;  /* 0x01000e00ff0877ac */ /* 0x000ea20008000a00 */
[----:B------:R-:W-:Y:S01]  /*7460*/  MOV R3, 0x0 ;  /* 0x0000000000037802 */ /* 0x000fe20000000f00 */
[----:B-1----:R-:W-:Y:S02]  /*7470*/  HFMA2 R12, -RZ, RZ, 0, 5.9604644775390625e-08 ;  /* 0x00000001ff0c7431 */ /* 0x002fe400000001ff */
[----:B------:R-:W-:Y:S02]  /*7480*/  IMAD.MOV.U32 R8, RZ, RZ, 0x192 ;  /* 0x00000192ff087424 */ /* 0x000fe400078e00ff */
[----:B------:R-:W-:Y:S01]  /*7490*/  IMAD.MOV.U32 R13, RZ, RZ, RZ ;  /* 0x000000ffff0d7224 */ /* 0x000fe200078e00ff */
[----:B------:R-:W1:Y:S01]  /*74a0*/  LDCU.64 UR6, c[0x4][0x78] ;  /* 0x01000f00ff0677ac */ /* 0x000e620008000a00 */
[----:B------:R-:W3:Y:S01]  /*74b0*/  LDC.64 R2, c[0x4][R3] ;  /* 0x0100000003027b82 */ /* 0x000ee20000000a00 */
[----:B------:R-:W5:Y:S01]  /*74c0*/  LDCU.64 UR4, c[0x4][0x10] ;  /* 0x01000200ff0477ac */ /* 0x000f620008000a00 */
[----:B--2---:R-:W-:Y:S01]  /*74d0*/  MOV R5, UR9 ;  /* 0x0000000900057c02 */ /* 0x004fe20008000f00 */
[----:B------:R-:W-:Y:S01]  /*74e0*/  IMAD.U32 R4, RZ, RZ, UR8 ;  /* 0x00000008ff047e24 */ /* 0x000fe2000f8e00ff */
[----:B-1----:R-:W-:Y:S01]  /*74f0*/  MOV R7, UR7 ;  /* 0x0000000700077c02 */ /* 0x002fe20008000f00 */
[----:B------:R-:W-:Y:S01]  /*7500*/  IMAD.U32 R6, RZ, RZ, UR6 ;  /* 0x00000006ff067e24 */ /* 0x000fe2000f8e00ff */
[----:B-----5:R-:W-:Y:S01]  /*7510*/  MOV R11, UR5 ;  /* 0x00000005000b7c02 */ /* 0x020fe20008000f00 */
[----:B------:R-:W-:Y:S02]  /*7520*/  IMAD.U32 R10, RZ, RZ, UR4 ;  /* 0x00000004ff0a7e24 */ /* 0x000fe4000f8e00ff */
[----:B------:R-:W-:Y:S07]  /*7530*/  LEPC R20, `(.L_x_120) ;  /* 0x000000001014794e */ /* 0x000fee0000000000 */
[----:B---34-:R-:W-:Y:S05]  /*7540*/  CALL.ABS.NOINC R2 ;  /* 0x0000000002007343 */ /* 0x018fea0003c00000 */
.L_x_120:
[----:B----4-:R-:W-:Y:S01]  /*7550*/  LOP3.LUT R20, R56, 0xffffe000, RZ, 0xc0, !PT ;  /* 0xffffe00038147812 */ /* 0x010fe200078ec0ff */
[----:B------:R-:W-:Y:S05]  /*7560*/  WARPSYNC.ALL ;  /* 0x0000000000007948 */ /* 0x000fea0003800000 */
[----:B------:R-:W-:Y:S01]  /*7570*/  R2UR UR4, R34 ;  /* 0x00000000220472ca */ /* 0x000fe200000e0000 */
[----:B-1----:R-:W-:Y:S01]  /*7580*/  IMAD.U32 R91, RZ, RZ, UR40 ;  /* 0x00000028ff5b7e24 */ /* 0x002fe2000f8e00ff */
        /* <DEDUP_REMOVED lines=8> */
[----:B------:R-:W1:Y:S10]  /*7610*/  LDTM.x16 R4, tmem[UR4+0x20] ;  /* 0x00002004000479ee */ /* 0x000e740008240000 */
[----:B------:R-:W-:Y:S02]  /*7620*/  @P6 LEA R91, R91, UR48, 0x3 ;  /* 0x000000305b5b6c11 */ /* 0x000fe4000f8e18ff */
[----:B------:R-:W-:Y:S03]  /*7630*/  @P6 SHF.L.U32 R92, RZ, 0x1f, RZ ;  /* 0x0000001fff5c6819 */ /* 0x000fe600000006ff */
[----:B------:R-:W-:Y:S05]  /*7640*/  @P6 VIADD R91, R91, 0x80 ;  /* 0x000000805b5b6836 */ /* 0x000fea0000000000 */
[----:B------:R-:W-:Y:S02]  /*7650*/  @P6 PRMT R90, R90, 0x654, R91 ;  /* 0x000006545a5a6816 */ /* 0x000fe4000000005b */
[----:B------:R-:W-:Y:S01]  /*7660*/  LEA R91, R88, UR48, 0x3 ;  /* 0x00000030585b7c11 */ /* 0x000fe2000f8e18ff */
[C---:B-1----:R-:W-:Y:S01]  /*7670*/  FMUL R0, R32.reuse, R4 ;  /* 0x0000000420007220 */ /* 0x042fe20000400000 */
        /* <DEDUP_REMOVED lines=79> */
.L_x_122:
[----:B------:R-:W-:Y:S05]  /*7b70*/  BSYNC.RECONVERGENT B0 ;  /* 0x0000000000007941 */ /* 0x000fea0003800200 */
.L_x_121:
[----:B------:R-:W-:Y:S01]  /*7b80*/  BAR.SYNC.DEFER_BLOCKING 0x1, 0x80 ;  /* 0x0042000000007b1d */ /* 0x000fe20000010000 */
[----:B------:R-:W-:Y:S04]  /*7b90*/  UIADD3 UR43, UPT, UPT, UR40, 0x1, URZ ;  /* 0x00000001282b7890 */ /* 0x000fe8000fffe0ff */
[----:B------:R-:W-:Y:S04]  /*7ba0*/  UISETP.NE.AND UP0, UPT, UR43, 0x4, UPT ;  /* 0x000000042b00788c */ /* 0x000fe8000bf05270 */
[----:B------:R-:W-:Y:S01]  /*7bb0*/  USEL UR43, UR43, URZ, UP0 ;  /* 0x000000ff2b2b7287 */ /* 0x000fe20008000000 */
[----:B------:R2:W-:Y:S01]  /*7bc0*/  @P6 SYNCS.ARRIVE.TRANS64.RED.A1T0 RZ, [R90+URZ], RZ ;  /* 0x000000ff5aff69a7 */ /* 0x0005e200081004ff */
[----:B------:R-:W-:Y:S01]  /*7bd0*/  BSSY B1, `(.L_x_123) ;  /* 0x000001c000017945 */ /* 0x000fe20003800000 */
[----:B------:R-:W4:Y:S01]  /*7be0*/  @P6 SYNCS.PHASECHK.TRANS64.TRYWAIT P0, [R91+URZ+0x60], R92 ;  /* 0x0000605c5b0065a7 */ /* 0x000f2200080011ff */
[----:B--2---:R-:W-:Y:S01]  /*7bf0*/  HFMA2 R90, -RZ, RZ, 0, 0 ;  /* 0x00000000ff5a7431 */ /* 0x004fe200000001ff */
[----:B----4-:R-:W-:Y:S01]  /*7c00*/  @P6 SEL R43, RZ, 0x1, !P0 ;  /* 0x00000001ff2b6807 */ /* 0x010fe20004000000 */
[----:B------:R-:W-:Y:S06]  /*7c10*/  @!P6 BRA `(.L_x_124) ;  /* 0x00000000005ce947 */ /* 0x000fec0003800000 */
        /* <DEDUP_REMOVED lines=12> */
.L_x_126:
[----:B------:R-:W-:Y:S05]  /*7ce0*/  BSYNC B0 ;  /* 0x0000000000007941 */ /* 0x000fea0003800000 */
.L_x_125:
[----:B------:R-:W-:Y:S01]  /*7cf0*/  ISETP.NE.AND P0, PT, R89, RZ, PT ;  /* 0x000000ff5900720c */ /* 0x000fe20003f05270 */
[----:B------:R-:W-:Y:S11]  /*7d00*/  VIADD R88, R88, 0x1 ;  /* 0x0000000158587836 */ /* 0x000ff60000000000 */
[----:B------:R-:W-:Y:S01]  /*7d10*/  @!UPT UIADD3 URZ, UPT, UPT, URZ, URZ, URZ ;  /* 0x000000fffffff290 */ /* 0x000fe2000fffe0ff */
[----:B------:R2:W4:Y:S04]  /*7d20*/  @P0 LDS.128 R56, [R4] ;  /* 0x0000000004380984 */ /* 0x0005280000000c00 */
[----:B------:R2:W1:Y:S04]  /*7d30*/  @P0 LDS.128 R52, [R3+0x10] ;  /* 0x0000100003340984 */ /* 0x0004680000000c00 */
[----:B------:R2:W1:Y:S04]  /*7d40*/  @P0 LDS.128 R48, [R2+0x20] ;  /* 0x0000200002300984 */ /* 0x0004680000000c00 */
[----:B------:R2:W1:Y:S01]  /*7d50*/  @P0 LDS.128 R44, [R0+0x30] ;  /* 0x00003000002c0984 */ /* 0x0004620000000c00 */
[C---:B------:R-:W-:Y:S04]  /*7d60*/  ISETP.NE.AND P0, PT, R88.reuse, 0x4, PT ;  /* 0x000000045800780c */ /* 0x040fe80003f05270 */
[----:B------:R-:W-:Y:S02]  /*7d70*/  SEL R88, R88, RZ, P0 ;  /* 0x000000ff58587207 */ /* 0x000fe40000000000 */
[----:B------:R-:W-:Y:S02]  /*7d80*/  SEL R90, RZ, 0x1, P0 ;  /* 0x00000001ff5a7807 */ /* 0x000fe40000000000 */
.L_x_124:
[----:B------:R-:W-:Y:S05]  /*7d90*/  BSYNC B1 ;  /* 0x0000000000017941 */ /* 0x000fea0003800000 */
.L_x_123:
        /* <DEDUP_REMOVED lines=21> */
.L_x_128:
[----:B----4-:R-:W-:Y:S01]  /*7ef0*/  LOP3.LUT R20, R56, 0xffffe000, RZ, 0xc0, !PT ;  /* 0xffffe00038147812 */ /* 0x010fe200078ec0ff */
[----:B------:R-:W-:Y:S05]  /*7f00*/  WARPSYNC.ALL ;  /* 0x0000000000007948 */ /* 0x000fea0003800000 */
[----:B------:R-:W-:Y:S01]  /*7f10*/  R2UR UR4, R34 ;  /* 0x00000000220472ca */ /* 0x000fe200000e0000 */
[----:B------:R-:W-:Y:S01]  /*7f20*/  IMAD.U32 R92, RZ, RZ, UR43 ;  /* 0x0000002bff5c7e24 */ /* 0x000fe2000f8e00ff */
[----:B------:R-:W-:Y:S01]  /*7f30*/  LOP3.LUT R21, R57, 0xffffe000, RZ, 0xc0, !PT ;  /* 0xffffe00039157812 */ /* 0x000fe200078ec0ff */
[----:B-1----:R-:W-:Y:S01]  /*7f40*/  IMAD.U32 R91, RZ, RZ, UR37 ;  /* 0x00000025ff5b7e24 */ /* 0x002fe2000f8e00ff */
        /* <DEDUP_REMOVED lines=8> */
[----:B------:R-:W-:Y:S03]  /*7fd0*/  @P6 SHF.L.U32 R93, R90, 0x1f, RZ ;  /* 0x0000001f5a5d6819 */ /* 0x000fe600000006ff */
        /* <DEDUP_REMOVED lines=83> */
.L_x_130:
[----:B------:R-:W-:Y:S05]  /*8510*/  BSYNC.RECONVERGENT B0 ;  /* 0x0000000000007941 */ /* 0x000fea0003800200 */
.L_x_129:
        /* <DEDUP_REMOVED lines=18> */
[----:B------:R-:W-:Y:S04]  /*8640*/  SHF.L.U32 R5, R90, 0x1f, RZ ;  /* 0x0000001f5a057819 */ /* 0x000fe800000006ff */
[----:B------:R-:W1:Y:S02]  /*8650*/  SYNCS.PHASECHK.TRANS64.TRYWAIT P0, [R92+URZ+0x60], R5 ;  /* 0x000060055c0075a7 */ /* 0x000e6400080011ff */
[----:B-1----:R-:W-:Y:S05]  /*8660*/  @!P0 BRA `(.L_x_135) ;  /* 0x00000034008c8947 */ /* 0x002fea0003800000 */
.L_x_134:
[----:B------:R-:W-:Y:S05]  /*8670*/  BSYNC B0 ;  /* 0x0000000000007941 */ /* 0x000fea0003800000 */
.L_x_133:
[----:B------:R-:W-:Y:S01]  /*8680*/  ISETP.NE.AND P0, PT, R89, RZ, PT ;  /* 0x000000ff5900720c */ /* 0x000fe20003f05270 */
[----:B------:R-:W-:Y:S11]  /*8690*/  VIADD R88, R88, 0x1 ;  /* 0x0000000158587836 */ /* 0x000ff60000000000 */
[----:B------:R-:W-:Y:S01]  /*86a0*/  @!UPT UIADD3 URZ, UPT, UPT, URZ, URZ, URZ ;  /* 0x000000fffffff290 */ /* 0x000fe2000fffe0ff */
[----:B------:R2:W4:Y:S04]  /*86b0*/  @P0 LDS.128 R56, [R4] ;  /* 0x0000000004380984 */ /* 0x0005280000000c00 */
[----:B------:R2:W2:Y:S04]  /*86c0*/  @P0 LDS.128 R52, [R3+0x10] ;  /* 0x0000100003340984 */ /* 0x0004a80000000c00 */
[----:B------:R2:W2:Y:S04]  /*86d0*/  @P0 LDS.128 R48, [R2+0x20] ;  /* 0x0000200002300984 */ /* 0x0004a80000000c00 */
[----:B------:R2:W2:Y:S01]  /*86e0*/  @P0 LDS.128 R44, [R0+0x30] ;  /* 0x00003000002c0984 */ /* 0x0004a20000000c00 */
[C---:B------:R-:W-:Y:S04]  /*86f0*/  ISETP.NE.AND P0, PT, R88.reuse, 0x4, PT ;  /* 0x000000045800780c */ /* 0x040fe80003f05270 */
[----:B-1----:R-:W-:Y:S02]  /*8700*/  SEL R5, RZ, 0x1, P0 ;  /* 0x00000001ff057807 */ /* 0x002fe40000000000 */
[----:B------:R-:W-:Y:S02]  /*8710*/  SEL R88, R88, RZ, P0 ;  /* 0x000000ff58587207 */ /* 0x000fe40000000000 */
[----:B------:R-:W-:Y:S02]  /*8720*/  LOP3.LUT R90, R90, R5, RZ, 0x3c, !PT ;  /* 0x000000055a5a7212 */ /* 0x000fe400078e3cff */
.L_x_132:
[----:B------:R-:W-:Y:S05]  /*8730*/  BSYNC B1 ;  /* 0x0000000000017941 */ /* 0x000fea0003800000 */
.L_x_131:
        /* <DEDUP_REMOVED lines=21> */
.L_x_136:
[----:B----4-:R-:W-:Y:S01]  /*8890*/  LOP3.LUT R20, R56, 0xffffe000, RZ, 0xc0, !PT ;  /* 0xffffe00038147812 */ /* 0x010fe200078ec0ff */
        /* <DEDUP_REMOVED lines=11> */
[----:B-1----:R-:W1:Y:S10]  /*8950*/  LDTM.x16 R4, tmem[UR4+0x40] ;  /* 0x00004004000479ee */ /* 0x002e740008240000 */
        /* <DEDUP_REMOVED lines=31> */
[----:B------:R1:W-:Y:S01]  /*8b50*/  STS.128 [R79], R36 ;  /* 0x000000244f007388 */ /* 0x0003e20000000c00 */
        /* <DEDUP_REMOVED lines=45> */
[----:B------:R-:W-:Y:S02]  /*8e30*/  UIADD3 UR8, UP0, UPT, UR52, 0x680, URZ ;  /* 0x0000068034087890 */ /* 0x000fe4000ff1e0ff */
[----:B------:R-:W-:Y:S02]  /*8e40*/  UIADD3 UR5, UPT, UPT, UR41, 0x40, URZ ;  /* 0x0000004029057890 */ /* 0x000fe4000fffe0ff */
[----:B------:R-:W-:Y:S01]  /*8e50*/  MOV R73, UR10 ;  /* 0x0000000a00497c02 */ /* 0x000fe20008000f00 */
[----:B------:R-:W-:Y:S01]  /*8e60*/  UIADD3.X UR9, UPT, UPT, URZ, UR53, URZ, UP0, !UPT ;  /* 0x00000035ff097290 */ /* 0x000fe200087fe4ff */
[----:B------:R-:W-:Y:S02]  /*8e70*/  UMOV UR6, UR42 ;  /* 0x0000002a00067c82 */ /* 0x000fe40008000000 */
[----:B------:R-:W-:Y:S01]  /*8e80*/  R2UR UR4, R73 ;  /* 0x00000000490472ca */ /* 0x000fe200000e0000 */
[----:B------:R-:W-:Y:S11]  /*8e90*/  UMOV UR7, UR36 ;  /* 0x0000002400077c82 */ /* 0x000ff60008000000 */
[----:B------:R-:W-:Y:S01]  /*8ea0*/  @!UPT UIADD3 URZ, UPT, UPT, URZ, URZ, URZ ;  /* 0x000000fffffff290 */ /* 0x000fe2000fffe0ff */
[----:B------:R2:W-:Y:S01]  /*8eb0*/  UTMASTG.3D [UR4], [UR8] ;  /* 0x00000004080073b5 */ /* 0x0005e20008010000 */
[----:B------:R0:W-:Y:S01]  /*8ec0*/  UTMACMDFLUSH ;  /* 0x00000000000079b7 */ /* 0x0001e20000000000 */
[----:B--2---:R-:W-:Y:S04]  /*8ed0*/  DEPBAR.LE SB0, 0x1 ;  /* 0x000080400000791a */ /* 0x004fe80000000000 */
.L_x_138:
[----:B------:R-:W-:Y:S05]  /*8ee0*/  BSYNC.RECONVERGENT B0 ;  /* 0x0000000000007941 */ /* 0x000fea0003800200 */
.L_x_137:
        /* <DEDUP_REMOVED lines=21> */
.L_x_142:
[----:B------:R-:W-:Y:S05]  /*9040*/  BSYNC B0 ;  /* 0x0000000000007941 */ /* 0x000fea0003800000 */
.L_x_141:
        /* <DEDUP_REMOVED lines=11> */
.L_x_140:
[----:B------:R-:W-:Y:S05]  /*9100*/  BSYNC B1 ;  /* 0x0000000000017941 */ /* 0x000fea0003800000 */
.L_x_139:
        /* <DEDUP_REMOVED lines=21> */
.L_x_144:
        /* <DEDUP_REMOVED lines=98> */
.L_x_146:
[----:B------:R-:W-:Y:S05]  /*9880*/  BSYNC.RECONVERGENT B0 ;  /* 0x0000000000007941 */ /* 0x000fea0003800200 */
.L_x_145:
        /* <DEDUP_REMOVED lines=21> */
.L_x_150:
[----:B------:R-:W-:Y:S05]  /*99e0*/  BSYNC B0 ;  /* 0x0000000000007941 */ /* 0x000fea0003800000 */
.L_x_149:
        /* <DEDUP_REMOVED lines=11> */
.L_x_148:
[----:B------:R-:W-:Y:S05]  /*9aa0*/  BSYNC B1 ;  /* 0x0000000000017941 */ /* 0x000fea0003800000 */
.L_x_147:
        /* <DEDUP_REMOVED lines=21> */
.L_x_152:
        /* <DEDUP_REMOVED lines=98> */
.L_x_154:
[----:B------:R-:W-:Y:S05]  /*a220*/  BSYNC.RECONVERGENT B0 ;  /* 0x0000000000007941 */ /* 0x000fea0003800200 */
.L_x_153:
        /* <DEDUP_REMOVED lines=13> */
[C---:B------:R-:W-:Y:S01]  /*a300*/  @P1 IMAD R3, R88.reuse, 0x2000, R79 ;  /* 0x0000200058031824 */ /* 0x040fe200078e024f */
[C---:B------:R-:W-:Y:S01]  /*a310*/  @P1 LEA R0, R88.reuse, R77, 0xd ;  /* 0x0000004d58001211 */ /* 0x040fe200078e68ff */
[C---:B------:R-:W-:Y:S02]  /*a320*/  @P1 IMAD R2, R88.reuse, 0x2000, R78 ;  /* 0x0000200058021824 */ /* 0x040fe400078e024e */
[----:B------:R-:W-:Y:S01]  /*a330*/  @P1 IMAD R88, R88, 0x2000, R85 ;  /* 0x0000200058581824 */ /* 0x000fe200078e0255 */
[----:B------:R-:W-:Y:S06]  /*a340*/  @P0 BRA `(.L_x_158) ;  /* 0x00000000000c0947 */ /* 0x000fec0003800000 */
[----:B-1----:R-:W-:Y:S04]  /*a350*/  SHF.L.U32 R5, R90, 0x1f, RZ ;  /* 0x0000001f5a057819 */ /* 0x002fe800000006ff */
[----:B------:R-:W1:Y:S02]  /*a360*/  SYNCS.PHASECHK.TRANS64.TRYWAIT P0, [R92+URZ+0x60], R5 ;  /* 0x000060055c0075a7 */ /* 0x000e6400080011ff */
[----:B-1----:R-:W-:Y:S05]  /*a370*/  @!P0 BRA `(.L_x_159) ;  /* 0x0000001800848947 */ /* 0x002fea0003800000 */
.L_x_158:
[----:B------:R-:W-:Y:S05]  /*a380*/  BSYNC B0 ;  /* 0x0000000000007941 */ /* 0x000fea0003800000 */
.L_x_157:
[----:B------:R-:W-:Y:S11]  /*a390*/  ISETP.NE.AND P0, PT, R89, RZ, PT ;  /* 0x000000ff5900720c */ /* 0x000ff60003f05270 */
[----:B------:R-:W-:Y:S02]  /*a3a0*/  @!UPT UIADD3 URZ, UPT, UPT, URZ, URZ, URZ ;  /* 0x000000fffffff290 */ /* 0x000fe4000fffe0ff */
[----:B------:R2:W4:Y:S04]  /*a3b0*/  @P0 LDS.128 R56, [R3] ;  /* 0x0000000003380984 */ /* 0x0005280000000c00 */
[----:B------:R2:W1:Y:S04]  /*a3c0*/  @P0 LDS.128 R52, [R2+0x10] ;  /* 0x0000100002340984 */ /* 0x0004680000000c00 */
[----:B------:R2:W1:Y:S04]  /*a3d0*/  @P0 LDS.128 R48, [R0+0x20] ;  /* 0x0000200000300984 */ /* 0x0004680000000c00 */
[----:B------:R2:W1:Y:S02]  /*a3e0*/  @P0 LDS.128 R44, [R88+0x30] ;  /* 0x00003000582c0984 */ /* 0x0004640000000c00 */
.L_x_156:
[----:B------:R-:W-:Y:S05]  /*a3f0*/  BSYNC B1 ;  /* 0x0000000000017941 */ /* 0x000fea0003800000 */
.L_x_155:
        /* <DEDUP_REMOVED lines=21> */
.L_x_160:
[----:B------:R-:W-:Y:S01]  /*a550*/  ISETP.NE.AND P0, PT, R81, RZ, PT ;  /* 0x000000ff5100720c */ /* 0x000fe20003f05270 */
[----:B------:R-:W-:Y:S05]  /*a560*/  WARPSYNC.ALL ;  /* 0x0000000000007948 */ /* 0x000fea0003800000 */
[----:B------:R-:W-:Y:S01]  /*a570*/  R2UR UR4, R34 ;  /* 0x00000000220472ca */ /* 0x000fe200000e0000 */
[----:B------:R-:W-:Y:S01]  /*a580*/  BSSY.RECONVERGENT B0, `(.L_x_161) ;  /* 0x000005c000007945 */ /* 0x000fe20003800200 */
[----:B------:R-:W-:Y:S02]  /*a590*/  R2UR UR5, R87 ;  /* 0x00000000570572ca */ /* 0x000fe400000e0000 */
[----:B----4-:R-:W-:Y:S02]  /*a5a0*/  LOP3.LUT R0, R56, 0xffffe000, RZ, 0xc0, !PT ;  /* 0xffffe00038007812 */ /* 0x010fe400078ec0ff */
[----:B------:R-:W-:Y:S02]  /*a5b0*/  LOP3.LUT R2, R57, 0xffffe000, RZ, 0xc0, !PT ;  /* 0xffffe00039027812 */ /* 0x000fe400078ec0ff */
[----:B------:R-:W-:Y:S02]  /*a5c0*/  LOP3.LUT R3, R58, 0xffffe000, RZ, 0xc0, !PT ;  /* 0xffffe0003a037812 */ /* 0x000fe400078ec0ff */
[----:B------:R-:W-:Y:S02]  /*a5d0*/  LOP3.LUT R20, R59, 0xffffe000, RZ, 0xc0, !PT ;  /* 0xffffe0003b147812 */ /* 0x000fe400078ec0ff */
[----:B-1----:R-:W-:Y:S01]  /*a5e0*/  LOP3.LUT R21, R52, 0xffffe000, RZ, 0xc0, !PT ;  /* 0xffffe00034157812 */ /* 0x002fe200078ec0ff */
[----:B------:R-:W1:Y:S01]  /*a5f0*/  LDTM.x16 R4, tmem[UR4+0x70] ;  /* 0x00007004000479ee */ /* 0x000e620008240000 */
[----:B------:R-:W-:Y:S01]  /*a600*/  LOP3.LUT R36, R53, 0xffffe000, RZ, 0xc0, !PT ;  /* 0xffffe00035247812 */ /* 0x000fe200078ec0ff */
[----:B------:R-:W-:Y:S01]  /*a610*/  UIADD3 UR5, UPT, UPT, UR5, 0xf0, URZ ;  /* 0x000000f005057890 */ /* 0x000fe2000fffe0ff */
[----:B------:R-:W-:Y:S01]  /*a620*/  LOP3.LUT R37, R54, 0xffffe000, RZ, 0xc0, !PT ;  /* 0xffffe00036257812 */ /* 0x000fe200078ec0ff */
[----:B------:R-:W-:Y:S01]  /*a630*/  NOP ;  /* 0x0000000000007918 */ /* 0x000fe20000000000 */
[----:B------:R-:W-:Y:S01]  /*a640*/  LOP3.LUT R38, R55, 0xffffe000, RZ, 0xc0, !PT ;  /* 0xffffe00037267812 */ /* 0x000fe200078ec0ff */
[----:B------:R-:W-:Y:S01]  /*a650*/  UPRMT UR5, UR37, 0x654, UR5 ;  /* 0x0000065425057896 */ /* 0x000fe20008000005 */
[----:B------:R-:W-:Y:S02]  /*a660*/  LOP3.LUT R39, R48, 0xffffe000, RZ, 0xc0, !PT ;  /* 0xffffe00030277812 */ /* 0x000fe400078ec0ff */
[----:B------:R-:W-:Y:S02]  /*a670*/  LOP3.LUT R40, R49, 0xffffe000, RZ, 0xc0, !PT ;  /* 0xffffe00031287812 */ /* 0x000fe400078ec0ff */
[----:B------:R-:W-:Y:S02]  /*a680*/  LOP3.LUT R41, R50, 0xffffe000, RZ, 0xc0, !PT ;  /* 0xffffe00032297812 */ /* 0x000fe400078ec0ff */
[----:B------:R-:W-:Y:S02]  /*a690*/  LOP3.LUT R42, R51, 0xffffe000, RZ, 0xc0, !PT ;  /* 0xffffe000332a7812 */ /* 0x000fe400078ec0ff */
[----:B-1----:R-:W-:Y:S01]  /*a6a0*/  SYNCS.ARRIVE.TRANS64.RED.A1T0 RZ, [UR5], RZ ;  /* 0x000000ffffff79a7 */ /* 0x002fe20008100405 */
[----:B------:R-:W-:Y:S02]  /*a6b0*/  LOP3.LUT R43, R44, 0xffffe000, RZ, 0xc0, !PT ;  /* 0xffffe0002c2b7812 */ /* 0x000fe400078ec0ff */
[----:B------:R-:W-:Y:S02]  /*a6c0*/  LOP3.LUT R44, R45, 0xffffe000, RZ, 0xc0, !PT ;  /* 0xffffe0002d2c7812 */ /* 0x000fe400078ec0ff */
[----:B------:R-:W-:Y:S02]  /*a6d0*/  LOP3.LUT R45, R46, 0xffffe000, RZ, 0xc0, !PT ;  /* 0xffffe0002e2d7812 */ /* 0x000fe400078ec0ff */
[----:B------:R-:W-:Y:S01]  /*a6e0*/  LOP3.LUT R46, R47, 0xffffe000, RZ, 0xc0, !PT ;  /* 0xffffe0002f2e7812 */ /* 0x000fe200078ec0ff */
[C---:B------:R-:W-:Y:S01]  /*a6f0*/  FMUL R4, R32.reuse, R4 ;  /* 0x0000000420047220 */ /* 0x040fe20000400000 */
[C---:B------:R-:W-:Y:S01]  /*a700*/  FMUL R5, R32.reuse, R5 ;  /* 0x0000000520057220 */ /* 0x040fe20000400000 */
[C---:B------:R-:W-:Y:S01]  /*a710*/  FMUL R6, R32.reuse, R6 ;  /* 0x0000000620067220 */ /* 0x040fe20000400000 */
[C---:B------:R-:W-:Y:S01]  /*a720*/  FMUL R7, R32.reuse, R7 ;  /* 0x0000000720077220 */ /* 0x040fe20000400000 */
[C---:B------:R-:W-:Y:S01]  /*a730*/  FFMA R4, R35.reuse, R0, R4 ;  /* 0x0000000023047223 */ /* 0x040fe20000000004 */
[C---:B------:R-:W-:Y:S01]  /*a740*/  FFMA R5, R35.reuse, R2, R5 ;  /* 0x0000000223057223 */ /* 0x040fe20000000005 */
[C---:B------:R-:W-:Y:S01]  /*a750*/  FFMA R6, R35.reuse, R3, R6 ;  /* 0x0000000323067223 */ /* 0x040fe20000000006 */
[C---:B------:R-:W-:Y:S01]  /*a760*/  FFMA R7, R35.reuse, R20, R7 ;  /* 0x0000001423077223 */ /* 0x040fe20000000007 */
[C---:B------:R-:W-:Y:S01]  /*a770*/  FMUL R8, R32.reuse, R8 ;  /* 0x0000000820087220 */ /* 0x040fe20000400000 */
        /* <DEDUP_REMOVED lines=9> */
[----:B------:R-:W-:Y:S01]  /*a810*/  F2FP.TF32.F32.PACK_B R7, R7 ;  /* 0x00000007ff07723e */ /* 0x000fe200024050ff */
[C---:B------:R-:W-:Y:S01]  /*a820*/  FFMA R11, R35.reuse, R38, R11 ;  /* 0x00000026230b7223 */ /* 0x040fe2000000000b */
[C---:B------:R-:W-:Y:S01]  /*a830*/  FMUL R12, R32.reuse, R12 ;  /* 0x0000000c200c7220 */ /* 0x040fe20000400000 */
[----:B------:R-:W-:Y:S01]  /*a840*/  F2FP.TF32.F32.PACK_B R8, R8 ;  /* 0x00000008ff08723e */ /* 0x000fe200024050ff */
[C---:B------:R-:W-:Y:S01]  /*a850*/  FMUL R13, R32.reuse, R13 ;  /* 0x0000000d200d7220 */ /* 0x040fe20000400000 */
[----:B------:R1:W-:Y:S01]  /*a860*/  STS.128 [R79+0x6000], R4 ;  /* 0x006000044f007388 */ /* 0x0003e20000000c00 */
        /* <DEDUP_REMOVED lines=8> */
[C---:B------:R-:W-:Y:S01]  /*a8f0*/  FFMA R15, R35.reuse, R42, R15 ;  /* 0x0000002a230f7223 */ /* 0x040fe2000000000f */
[C---:B------:R-:W-:Y:S01]  /*a900*/  FMUL R16, R32.reuse, R16 ;  /* 0x0000001020107220 */ /* 0x040fe20000400000 */
[----:B------:R-:W-:Y:S01]  /*a910*/  F2FP.TF32.F32.PACK_B R12, R12 ;  /* 0x0000000cff0c723e */ /* 0x000fe200024050ff */
[----:B------:R1:W-:Y:S01]  /*a920*/  STS.128 [R78+0x6010], R8 ;  /* 0x006010084e007388 */ /* 0x0003e20000000c00 */
[C---:B------:R-:W-:Y:S01]  /*a930*/  FMUL R17, R32.reuse, R17 ;  /* 0x0000001120117220 */ /* 0x040fe20000400000 */
[C---:B------:R-:W-:Y:S01]  /*a940*/  FMUL R18, R32.reuse, R18 ;  /* 0x0000001220127220 */ /* 0x040fe20000400000 */
[----:B------:R-:W-:Y:S01]  /*a950*/  FMUL R19, R32, R19 ;  /* 0x0000001320137220 */ /* 0x000fe20000400000 */
[----:B------:R-:W-:Y:S01]  /*a960*/  F2FP.TF32.F32.PACK_B R13, R13 ;  /* 0x0000000dff0d723e */ /* 0x000fe200024050ff */
[C---:B------:R-:W-:Y:S01]  /*a970*/  FFMA R16, R35.reuse, R43, R16 ;  /* 0x0000002b23107223 */ /* 0x040fe20000000010 */
[----:B------:R-:W-:Y:S01]  /*a980*/  F2FP.TF32.F32.PACK_B R14, R14 ;  /* 0x0000000eff0e723e */ /* 0x000fe200024050ff */
[C---:B------:R-:W-:Y:S01]  /*a990*/  FFMA R17, R35.reuse, R44, R17 ;  /* 0x0000002c23117223 */ /* 0x040fe20000000011 */
[----:B------:R-:W-:Y:S01]  /*a9a0*/  F2FP.TF32.F32.PACK_B R15, R15 ;  /* 0x0000000fff0f723e */ /* 0x000fe200024050ff */
[C---:B------:R-:W-:Y:S01]  /*a9b0*/  FFMA R18, R35.reuse, R45, R18 ;  /* 0x0000002d23127223 */ /* 0x040fe20000000012 */
[----:B------:R-:W-:Y:S01]  /*a9c0*/  FFMA R19, R35, R46, R19 ;  /* 0x0000002e23137223 */ /* 0x000fe20000000013 */
[----:B------:R-:W-:Y:S02]  /*a9d0*/  F2FP.TF32.F32.PACK_B R16, R16 ;  /* 0x00000010ff10723e */ /* 0x000fe400024050ff */
[----:B------:R1:W-:Y:S01]  /*a9e0*/  STS.128 [R77+0x6020], R12 ;  /* 0x0060200c4d007388 */ /* 0x0003e20000000c00 */
[----:B------:R-:W-:Y:S02]  /*a9f0*/  F2FP.TF32.F32.PACK_B R17, R17 ;  /* 0x00000011ff11723e */ /* 0x000fe400024050ff */
        /* <DEDUP_REMOVED lines=20> */
.L_x_162:
[----:B------:R-:W-:Y:S05]  /*ab40*/  BSYNC.RECONVERGENT B0 ;  /* 0x0000000000007941 */ /* 0x000fea0003800200 */
.L_x_161:
[----:B------:R-:W-:Y:S01]  /*ab50*/  BAR.SYNC.DEFER_BLOCKING 0x1, 0x80 ;  /* 0x0042000000007b1d */ /* 0x000fe20000010000 */
[----:B------:R-:W-:Y:S01]  /*ab60*/  UISETP.NE.AND UP0, UPT, UR49, -0x8, UPT ;  /* 0xfffffff83100788c */ /* 0x000fe2000bf05270 */
[----:B------:R-:W-:Y:S08]  /*ab70*/  IADD3 R0, PT, PT, R30, 0x1, RZ ;  /* 0x000000011e007810 */ /* 0x000ff00007ffe0ff */
[----:B------:R-:W-:Y:S05]  /*ab80*/  BRA.U !UP0, `(.L_x_163) ;  /* 0x0000000108287547 */ /* 0x000fea000b800000 */
[----:B------:R-:W-:Y:S01]  /*ab90*/  ISETP.NE.AND P0, PT, R86, RZ, PT ;  /* 0x000000ff5600720c */ /* 0x000fe20003f05270 */
[----:B------:R-:W-:Y:S01]  /*aba0*/  IMAD.U32 R3, RZ, RZ, UR51 ;  /* 0x00000033ff037e24 */ /* 0x000fe2000f8e00ff */
[----:B------:R-:W-:Y:S01]  /*abb0*/  UIADD3 UR51, UPT, UPT, UR51, 0x1, URZ ;  /* 0x0000000133337890 */ /* 0x000fe2000fffe0ff */
[----:B------:R-:W-:Y:S03]  /*abc0*/  IMAD.U32 R2, RZ, RZ, UR37 ;  /* 0x00000025ff027e24 */ /* 0x000fe6000f8e00ff */
[----:B------:R-:W-:Y:S04]  /*abd0*/  UISETP.NE.AND UP0, UPT, UR51, 0x4, UPT ;  /* 0x000000043300788c */ /* 0x000fe8000bf05270 */
[----:B------:R-:W-:Y:S03]  /*abe0*/  USEL UR51, UR51, URZ, UP0 ;  /* 0x000000ff33337287 */ /* 0x000fe60008000000 */
[----:B------:R-:W-:Y:S05]  /*abf0*/  @P0 LEA R3, R3, UR48, 0x3 ;  /* 0x0000003003030c11 */ /* 0x000fea000f8e18ff */
[----:B------:R-:W-:Y:S05]  /*ac00*/  @P0 VIADD R3, R3, 0x80 ;  /* 0x0000008003030836 */ /* 0x000fea0000000000 */
[----:B------:R-:W-:Y:S04]  /*ac10*/  @P0 PRMT R2, R2, 0x654, R3 ;  /* 0x0000065402020816 */ /* 0x000fe80000000003 */
[----:B------:R2:W-:Y:S03]  /*ac20*/  @P0 SYNCS.ARRIVE.TRANS64.RED.A1T0 RZ, [R2+URZ], RZ ;  /* 0x000000ff02ff09a7 */ /* 0x0005e600081004ff */
.L_x_163:
[----:B------:R-:W-:Y:S01]  /*ac30*/  ISETP.NE.AND P2, PT, R82, RZ, PT ;  /* 0x000000ff5200720c */ /* 0x000fe20003f45270 */
[----:B------:R-:W-:Y:S01]  /*ac40*/  UIADD3 UR49, UPT, UPT, UR49, 0x8, URZ ;  /* 0x0000000831317890 */ /* 0x000fe2000fffe0ff */
[----:B------:R-:W-:Y:S01]  /*ac50*/  ISETP.NE.AND P0, PT, R84, 0x2, PT ;  /* 0x000000025400780c */ /* 0x000fe20003f05270 */
[----:B------:R-:W-:Y:S01]  /*ac60*/  IMAD.IADD R20, R29, 0x1, R66 ;  /* 0x000000011d147824 */ /* 0x000fe200078e0242 */
[----:B------:R-:W-:Y:S01]  /*ac70*/  ISETP.NE.AND P1, PT, R0, 0x4, PT ;  /* 0x000000040000780c */ /* 0x000fe20003f25270 */
[----:B------:R-:W-:Y:S01]  /*ac80*/  IMAD.IADD R21, R31, 0x1, R68 ;  /* 0x000000011f157824 */ /* 0x000fe200078e0244 */
[----:B--2---:R-:W-:Y:S02]  /*ac90*/  SEL R2, RZ, 0x1, P0 ;  /* 0x00000001ff027807 */ /* 0x004fe40000000000 */
[----:B------:R-:W-:Y:S02]  /*aca0*/  SEL R3, RZ, 0x1, P1 ;  /* 0x00000001ff037807 */ /* 0x000fe40000800000 */
[----:B------:R-:W-:Y:S02]  /*acb0*/  LOP3.LUT R75, R75, R2, RZ, 0x3c, !PT ;  /* 0x000000024b4b7212 */ /* 0x000fe400078e3cff */
[----:B------:R-:W-:Y:S02]  /*acc0*/  LOP3.LUT R76, R76, R3, RZ, 0x3c, !PT ;  /* 0x000000034c4c7212 */ /* 0x000fe400078e3cff */
[----:B------:R-:W-:Y:S02]  /*acd0*/  @P2 R2UR UR36, R74 ;  /* 0x000000004a2422ca */ /* 0x000fe400000e0000 */
[----:B------:R-:W-:Y:S02]  /*ace0*/  SEL R84, R84, RZ, P0 ;  /* 0x000000ff54547207 */ /* 0x000fe40000000000 */
[----:B------:R-:W-:Y:S01]  /*acf0*/  SEL R30, R0, RZ, P1 ;  /* 0x000000ff001e7207 */ /* 0x000fe20000800000 */
[----:B------:R-:W-:Y:S10]  /*ad00*/  @P2 BRA `(.L_x_164) ;  /* 0xffffffa400a82947 */ /* 0x000ff4000383ffff */
[----:B------:R-:W-:-:S09]  /*ad10*/  UISETP.NE.AND UP0, UPT, UR50, URZ, UPT ;  /* 0x000000ff3200728c */ /* 0x000fd2000bf05270 */
[----:B------:R-:W-:Y:S05]  /*ad20*/  BRA.U !UP0, `(.L_x_165) ;  /* 0x0000000108487547 */ /* 0x000fea000b800000 */
[----:B------:R-:W2:Y:S02]  /*ad30*/  LDCU.64 UR4, c[0x0][0x890] ;  /* 0x00011200ff0477ac */ /* 0x000ea40008000a00 */
[----:B--2---:R-:W-:-:S04]  /*ad40*/  UISETP.NE.U32.AND UP0, UPT, UR4, URZ, UPT ;  /* 0x000000ff0400728c */ /* 0x004fc8000bf05070 */
[----:B------:R-:W-:-:S09]  /*ad50*/  UISETP.NE.AND.EX UP0, UPT, UR5, URZ, UPT, UP0 ;  /* 0x000000ff0500728c */ /* 0x000fd2000bf05300 */
[----:B------:R-:W-:Y:S05]  /*ad60*/  BRA.U UP0, `(.L_x_166) ;  /* 0x00000001000c7547 */ /* 0x000fea000b800000 */
[----:B------:R-:W-:-:S13]  /*ad70*/  FSETP.NEU.AND P0, PT, R35, RZ, PT ;  /* 0x000000ff2300720b */ /* 0x000fda0003f0d000 */
[----:B------:R-:W-:Y:S05]  /*ad80*/  @!P0 EXIT ;  /* 0x000000000000894d */ /* 0x000fea0003800000 */
[----:B------:R-:W-:Y:S05]  /*ad90*/  BRA `(.L_x_165) ;  /* 0x00000000002c7947 */ /* 0x000fea0003800000 */
.L_x_166:
[----:B------:R-:W-:Y:S01]  /*ada0*/  ISETP.NE.AND P0, PT, R83, RZ, PT ;  /* 0x000000ff5300720c */ /* 0x000fe20003f05270 */
[----:B------:R-:W-:-:S12]  /*adb0*/  BSSY.RECONVERGENT B0, `(.L_x_165) ;  /* 0x0000009000007945 */ /* 0x000fd80003800200 */
[----:B------:R-:W-:Y:S05]  /*adc0*/  @P0 BRA `(.L_x_167) ;  /* 0x0000000000140947 */ /* 0x000fea0003800000 */
[----:B------:R-:W2:Y:S02]  /*add0*/  LDCU.64 UR4, c[0x0][0x888] ;  /* 0x00011100ff0477ac */ /* 0x000ea40008000a00 */
[----:B--2---:R-:W-:-:S04]  /*ade0*/  ISETP.NE.U32.AND P0, PT, RZ, UR4, PT ;  /* 0x00000004ff007c0c */ /* 0x004fc8000bf05070 */
[----:B------:R-:W-:-:S13]  /*adf0*/  ISETP.NE.AND.EX P0, PT, RZ, UR5, PT, P0 ;  /* 0x00000005ff007c0c */ /* 0x000fda000bf05300 */
[----:B------:R-:W-:Y:S05]  /*ae00*/  @!P0 EXIT ;  /* 0x000000000000894d */ /* 0x000fea0003800000 */
[----:B------:R-:W-:Y:S05]  /*ae10*/  BRA `(.L_x_168) ;  /* 0x0000000000087947 */ /* 0x000fea0003800000 */
.L_x_167:
[----:B------:R-:W-:-:S13]  /*ae20*/  FSETP.NEU.AND P0, PT, R35, RZ, PT ;  /* 0x000000ff2300720b */ /* 0x000fda0003f0d000 */
[----:B------:R-:W-:Y:S05]  /*ae30*/  @!P0 EXIT ;  /* 0x000000000000894d */ /* 0x000fea0003800000 */
.L_x_168:
[----:B------:R-:W-:Y:S05]  /*ae40*/  BSYNC.RECONVERGENT B0 ;  /* 0x0000000000007941 */ /* 0x000fea0003800200 */
.L_x_165:
[----:B------:R-:W-:Y:S01]  /*ae50*/  ULEA UR4, UR51, UR48, 0x3 ;  /* 0x0000003033047291 */ /* 0x000fe2000f8e18ff */
[----:B------:R-:W-:-:S04]  /*ae60*/  DEPBAR.LE SB0, 0x0 ;  /* 0x000080000000791a */ /* 0x000fc80000000000 */
[----:B------:R-:W-:-:S04]  /*ae70*/  UIADD3 UR4, UPT, UPT, UR4, 0x80, URZ ;  /* 0x0000008004047890 */ /* 0x000fc8000fffe0ff */
[----:B------:R-:W-:-:S09]  /*ae80*/  UPRMT UR4, UR37, 0x654, UR4 ;  /* 0x0000065425047896 */ /* 0x000fd20008000004 */
[----:B------:R-:W-:Y:S01]  /*ae90*/  SYNCS.ARRIVE.TRANS64.RED.A1T0 RZ, [UR4], RZ ;  /* 0x000000ffffff79a7 */ /* 0x000fe20008100404 */
[----:B------:R-:W-:Y:S05]  /*aea0*/  EXIT ;  /* 0x000000000000794d */ /* 0x000fea0003800000 */
.L_x_19:
[----:B--2---:R2:W1:Y:S02]  /*aeb0*/  SYNCS.PHASECHK.TRANS64.TRYWAIT P0, [R3+URZ+0x120], R2 ;  /* 0x00012002030075a7 */ /* 0x00446400080011ff */
[----:B-1----:R-:W-:Y:S05]  /*aec0*/  @!P0 NANOSLEEP.SYNCS 0x989680 ;  /* 0x009896800000895d */ /* 0x002fea0003900000 */
[----:B------:R-:W1:Y:S02]  /*aed0*/  @!P0 SYNCS.PHASECHK.TRANS64 P0, [R3+URZ+0x120], R2 ;  /* 0x00012002030085a7 */ /* 0x000e6400080010ff */
[----:B-1----:R-:W-:Y:S05]  /*aee0*/  @!P0 BRA `(.L_x_19) ;  /* 0xfffffffc00f08947 */ /* 0x002fea000383ffff */
[----:B------:R-:W-:Y:S05]  /*aef0*/  BRA `(.L_x_169) ;  /* 0xffffff6400cc7947 */ /* 0x000fea000383ffff */
.L_x_22:
[----:B-1----:R-:W-:-:S07]  /*af00*/  MOV R2, UR33 ;  /* 0x0000002100027c02 */ /* 0x002fce0008000f00 */
.L_x_170:
[----:B-1----:R1:W2:Y:S02]  /*af10*/  SYNCS.PHASECHK.TRANS64.TRYWAIT P0, [R2+URZ+0x30], R5 ;  /* 0x00003005020075a7 */ /* 0x0022a400080011ff */
[----:B--2---:R-:W-:Y:S05]  /*af20*/  @!P0 NANOSLEEP.SYNCS 0x989680 ;  /* 0x009896800000895d */ /* 0x004fea0003900000 */
[----:B------:R-:W2:Y:S02]  /*af30*/  @!P0 SYNCS.PHASECHK.TRANS64 P0, [R2+URZ+0x30], R5 ;  /* 0x00003005020085a7 */ /* 0x000ea400080010ff */
[----:B--2---:R-:W-:Y:S05]  /*af40*/  @!P0 BRA `(.L_x_170) ;  /* 0xfffffffc00f08947 */ /* 0x004fea000383ffff */
[----:B------:R-:W-:Y:S05]  /*af50*/  BRA `(.L_x_21) ;  /* 0xffffff68001c7947 */ /* 0x000fea000383ffff */
.L_x_28:
[----:B-1----:R-:W-:-:S07]  /*af60*/  MOV R2, UR17 ;  /* 0x0000001100027c02 */ /* 0x002fce0008000f00 */
.L_x_171:
[----:B-1----:R1:W2:Y:S02]  /*af70*/  SYNCS.PHASECHK.TRANS64.TRYWAIT P0, [R2+URZ+0x30], R5 ;  /* 0x00003005020075a7 */ /* 0x0022a400080011ff */
[----:B--2---:R-:W-:Y:S05]  /*af80*/  @!P0 NANOSLEEP.SYNCS 0x989680 ;  /* 0x009896800000895d */ /* 0x004fea0003900000 */
[----:B------:R-:W2:Y:S02]  /*af90*/  @!P0 SYNCS.PHASECHK.TRANS64 P0, [R2+URZ+0x30], R5 ;  /* 0x00003005020085a7 */ /* 0x000ea400080010ff */
[----:B--2---:R-:W-:Y:S05]  /*afa0*/  @!P0 BRA `(.L_x_171) ;  /* 0xfffffffc00f08947 */ /* 0x004fea000383ffff */
[----:B------:R-:W-:Y:S05]  /*afb0*/  BRA `(.L_x_27) ;  /* 0xffffff6800c07947 */ /* 0x000fea000383ffff */
.L_x_32:
[----:B-1----:R1:W2:Y:S02]  /*afc0*/  SYNCS.PHASECHK.TRANS64.TRYWAIT P0, [R2+URZ+0xb0], R3 ;  /* 0x0000b003020075a7 */ /* 0x0022a400080011ff */
[----:B--2---:R-:W-:Y:S05]  /*afd0*/  @!P0 NANOSLEEP.SYNCS 0x989680 ;  /* 0x009896800000895d */ /* 0x004fea0003900000 */
[----:B------:R-:W2:Y:S02]  /*afe0*/  @!P0 SYNCS.PHASECHK.TRANS64 P0, [R2+URZ+0xb0], R3 ;  /* 0x0000b003020085a7 */ /* 0x000ea400080010ff */
[----:B--2---:R-:W-:Y:S05]  /*aff0*/  @!P0 BRA `(.L_x_32) ;  /* 0xfffffffc00f08947 */ /* 0x004fea000383ffff */
[----:B------:R-:W-:Y:S05]  /*b000*/  BRA `(.L_x_172) ;  /* 0xffffff6c004c7947 */ /* 0x000fea000383ffff */
.L_x_36:
[----:B----4-:R-:W-:-:S07]  /*b010*/  MOV R0, UR5 ;  /* 0x0000000500007c02 */ /* 0x010fce0008000f00 */
.L_x_173:
[----:B-1----:R1:W2:Y:S02]  /*b020*/  SYNCS.PHASECHK.TRANS64.TRYWAIT P0, [R0+URZ], R3 ;  /* 0x00000003000075a7 */ /* 0x0022a400080011ff */
[----:B--2---:R-:W-:Y:S05]  /*b030*/  @!P0 NANOSLEEP.SYNCS 0x989680 ;  /* 0x009896800000895d */ /* 0x004fea0003900000 */
[----:B------:R-:W2:Y:S02]  /*b040*/  @!P0 SYNCS.PHASECHK.TRANS64 P0, [R0+URZ], R3 ;  /* 0x00000003000085a7 */ /* 0x000ea400080010ff */
[----:B--2---:R-:W-:Y:S05]  /*b050*/  @!P0 BRA `(.L_x_173) ;  /* 0xfffffffc00f08947 */ /* 0x004fea000383ffff */
[----:B------:R-:W-:Y:S05]  /*b060*/  BRA `(.L_x_174) ;  /* 0xffffff7000bc7947 */ /* 0x000fea000383ffff */
.L_x_37:
[----:B----4-:R-:W-:-:S07]  /*b070*/  MOV R0, UR5 ;  /* 0x0000000500007c02 */ /* 0x010fce0008000f00 */
.L_x_175:
[----:B-1----:R1:W2:Y:S02]  /*b080*/  SYNCS.PHASECHK.TRANS64.TRYWAIT P0, [R0+URZ], R3 ;  /* 0x00000003000075a7 */ /* 0x0022a400080011ff */
[----:B--2---:R-:W-:Y:S05]  /*b090*/  @!P0 NANOSLEEP.SYNCS 0x989680 ;  /* 0x009896800000895d */ /* 0x004fea0003900000 */
[----:B------:R-:W2:Y:S02]  /*b0a0*/  @!P0 SYNCS.PHASECHK.TRANS64 P0, [R0+URZ], R3 ;  /* 0x00000003000085a7 */ /* 0x000ea400080010ff */
[----:B--2---:R-:W-:Y:S05]  /*b0b0*/  @!P0 BRA `(.L_x_175) ;  /* 0xfffffffc00f08947 */ /* 0x004fea000383ffff */
[----:B------:R-:W-:Y:S05]  /*b0c0*/  BRA `(.L_x_176) ;  /* 0xffffff7000c87947 */ /* 0x000fea000383ffff */
.L_x_38:
[----:B----4-:R-:W-:-:S07]  /*b0d0*/  MOV R0, UR5 ;  /* 0x0000000500007c02 */ /* 0x010fce0008000f00 */
.L_x_177:
[----:B-1----:R1:W2:Y:S02]  /*b0e0*/  SYNCS.PHASECHK.TRANS64.TRYWAIT P0, [R0+URZ], R3 ;  /* 0x00000003000075a7 */ /* 0x0022a400080011ff */
[----:B--2---:R-:W-:Y:S05]  /*b0f0*/  @!P0 NANOSLEEP.SYNCS 0x989680 ;  /* 0x009896800000895d */ /* 0x004fea0003900000 */
[----:B------:R-:W2:Y:S02]  /*b100*/  @!P0 SYNCS.PHASECHK.TRANS64 P0, [R0+URZ], R3 ;  /* 0x00000003000085a7 */ /* 0x000ea400080010ff */
[----:B--2---:R-:W-:Y:S05]  /*b110*/  @!P0 BRA `(.L_x_177) ;  /* 0xfffffffc00f08947 */ /* 0x004fea000383ffff */
[----:B------:R-:W-:Y:S05]  /*b120*/  BRA `(.L_x_178) ;  /* 0xffffff7000d47947 */ /* 0x000fea000383ffff */
.L_x_39:
[----:B----4-:R-:W-:-:S07]  /*b130*/  MOV R0, UR5 ;  /* 0x0000000500007c02 */ /* 0x010fce0008000f00 */
.L_x_179:
[----:B-1----:R1:W2:Y:S02]  /*b140*/  SYNCS.PHASECHK.TRANS64.TRYWAIT P0, [R0+URZ], R3 ;  /* 0x00000003000075a7 */ /* 0x0022a400080011ff */
[----:B--2---:R-:W-:Y:S05]  /*b150*/  @!P0 NANOSLEEP.SYNCS 0x989680 ;  /* 0x009896800000895d */ /* 0x004fea0003900000 */
[----:B------:R-:W2:Y:S02]  /*b160*/  @!P0 SYNCS.PHASECHK.TRANS64 P0, [R0+URZ], R3 ;  /* 0x00000003000085a7 */ /* 0x000ea400080010ff */
[----:B--2---:R-:W-:Y:S05]  /*b170*/  @!P0 BRA `(.L_x_179) ;  /* 0xfffffffc00f08947 */ /* 0x004fea000383ffff */
[----:B------:R-:W-:Y:S05]  /*b180*/  BRA `(.L_x_180) ;  /* 0xffffff7000e07947 */ /* 0x000fea000383ffff */
.L_x_40:
[----:B----4-:R-:W-:-:S07]  /*b190*/  MOV R0, UR5 ;  /* 0x0000000500007c02 */ /* 0x010fce0008000f00 */
.L_x_181:
[----:B-1----:R1:W2:Y:S02]  /*b1a0*/  SYNCS.PHASECHK.TRANS64.TRYWAIT P0, [R0+URZ], R3 ;  /* 0x00000003000075a7 */ /* 0x0022a400080011ff */
[----:B--2---:R-:W-:Y:S05]  /*b1b0*/  @!P0 NANOSLEEP.SYNCS 0x989680 ;  /* 0x009896800000895d */ /* 0x004fea0003900000 */
[----:B------:R-:W2:Y:S02]  /*b1c0*/  @!P0 SYNCS.PHASECHK.TRANS64 P0, [R0+URZ], R3 ;  /* 0x00000003000085a7 */ /* 0x000ea400080010ff */
[----:B--2---:R-:W-:Y:S05]  /*b1d0*/  @!P0 BRA `(.L_x_181) ;  /* 0xfffffffc00f08947 */ /* 0x004fea000383ffff */
[----:B------:R-:W-:Y:S05]  /*b1e0*/  BRA `(.L_x_182) ;  /* 0xffffff7000ec7947 */ /* 0x000fea000383ffff */
.L_x_43:
[----:B-1----:R1:W2:Y:S02]  /*b1f0*/  SYNCS.PHASECHK.TRANS64.TRYWAIT P0, [R0+URZ+0x110], R5 ;  /* 0x00011005000075a7 */ /* 0x0022a400080011ff */
[----:B--2---:R-:W-:Y:S05]  /*b200*/  @!P0 NANOSLEEP.SYNCS 0x989680 ;  /* 0x009896800000895d */ /* 0x004fea0003900000 */
[----:B------:R-:W2:Y:S02]  /*b210*/  @!P0 SYNCS.PHASECHK.TRANS64 P0, [R0+URZ+0x110], R5 ;  /* 0x00011005000085a7 */ /* 0x000ea400080010ff */
[----:B--2---:R-:W-:Y:S05]  /*b220*/  @!P0 BRA `(.L_x_43) ;  /* 0xfffffffc00f08947 */ /* 0x004fea000383ffff */
[----:B------:R-:W-:Y:S05]  /*b230*/  BRA `(.L_x_183) ;  /* 0xffffff7400487947 */ /* 0x000fea000383ffff */
.L_x_44:
[----:B------:R-:W-:-:S07]  /*b240*/  MOV R0, UR5 ;  /* 0x0000000500007c02 */ /* 0x000fce0008000f00 */
.L_x_184:
[----:B-1----:R1:W2:Y:S02]  /*b250*/  SYNCS.PHASECHK.TRANS64.TRYWAIT P0, [R0+URZ+0xc0], R5 ;  /* 0x0000c005000075a7 */ /* 0x0022a400080011ff */
[----:B--2---:R-:W-:Y:S05]  /*b260*/  @!P0 NANOSLEEP.SYNCS 0x989680 ;  /* 0x009896800000895d */ /* 0x004fea0003900000 */
[----:B------:R-:W2:Y:S02]  /*b270*/  @!P0 SYNCS.PHASECHK.TRANS64 P0, [R0+URZ+0xc0], R5 ;  /* 0x0000c005000085a7 */ /* 0x000ea400080010ff */
[----:B--2---:R-:W-:Y:S05]  /*b280*/  @!P0 BRA `(.L_x_184) ;  /* 0xfffffffc00f08947 */ /* 0x004fea000383ffff */
[----:B------:R-:W-:Y:S05]  /*b290*/  BRA `(.L_x_185) ;  /* 0xffffff7400587947 */ /* 0x000fea000383ffff */
.L_x_45:
[----:B-1----:R1:W2:Y:S02]  /*b2a0*/  SYNCS.PHASECHK.TRANS64.TRYWAIT P1, [R0+URZ+0xb0], R5 ;  /* 0x0000b005000075a7 */ /* 0x0022a400080211ff */
[----:B--2---:R-:W-:Y:S05]  /*b2b0*/  @!P1 NANOSLEEP.SYNCS 0x989680 ;  /* 0x009896800000995d */ /* 0x004fea0003900000 */
[----:B------:R-:W2:Y:S02]  /*b2c0*/  @!P1 SYNCS.PHASECHK.TRANS64 P1, [R0+URZ+0xb0], R5 ;  /* 0x0000b005000095a7 */ /* 0x000ea400080210ff */
[----:B--2---:R-:W-:Y:S05]  /*b2d0*/  @!P1 BRA `(.L_x_45) ;  /* 0xfffffffc00f09947 */ /* 0x004fea000383ffff */
[----:B------:R-:W-:Y:S05]  /*b2e0*/  BRA `(.L_x_186) ;  /* 0xffffff7400887947 */ /* 0x000fea000383ffff */
.L_x_48:
[----:B------:R-:W-:-:S07]  /*b2f0*/  MOV R0, UR5 ;  /* 0x0000000500007c02 */ /* 0x000fce0008000f00 */
.L_x_187:
[----:B-1----:R1:W2:Y:S02]  /*b300*/  SYNCS.PHASECHK.TRANS64.TRYWAIT P0, [R0+URZ+0xc0], R3 ;  /* 0x0000c003000075a7 */ /* 0x0022a400080011ff */
[----:B--2---:R-:W-:Y:S05]  /*b310*/  @!P0 NANOSLEEP.SYNCS 0x989680 ;  /* 0x009896800000895d */ /* 0x004fea0003900000 */
[----:B------:R-:W2:Y:S02]  /*b320*/  @!P0 SYNCS.PHASECHK.TRANS64 P0, [R0+URZ+0xc0], R3 ;  /* 0x0000c003000085a7 */ /* 0x000ea400080010ff */
[----:B--2---:R-:W-:Y:S05]  /*b330*/  @!P0 BRA `(.L_x_187) ;  /* 0xfffffffc00f08947 */ /* 0x004fea000383ffff */
[----:B------:R-:W-:Y:S05]  /*b340*/  BRA `(.L_x_47) ;  /* 0xffffff7400dc7947 */ /* 0x000fea000383ffff */
.L_x_55:
[----:B-1----:R1:W2:Y:S02]  /*b350*/  SYNCS.PHASECHK.TRANS64.TRYWAIT P1, [R0+URZ+0xb0], R5 ;  /* 0x0000b005000075a7 */ /* 0x0022a400080211ff */
[----:B--2---:R-:W-:Y:S05]  /*b360*/  @!P1 NANOSLEEP.SYNCS 0x989680 ;  /* 0x009896800000995d */ /* 0x004fea0003900000 */
[----:B------:R-:W2:Y:S02]  /*b370*/  @!P1 SYNCS.PHASECHK.TRANS64 P1, [R0+URZ+0xb0], R5 ;  /* 0x0000b005000095a7 */ /* 0x000ea400080210ff */
[----:B--2---:R-:W-:Y:S05]  /*b380*/  @!P1 BRA `(.L_x_55) ;  /* 0xfffffffc00f09947 */ /* 0x004fea000383ffff */
[----:B------:R-:W-:Y:S05]  /*b390*/  BRA `(.L_x_188) ;  /* 0xffffff7c004c7947 */ /* 0x000fea000383ffff */
.L_x_56:
[----:B------:R-:W-:-:S07]  /*b3a0*/  MOV R3, UR7 ;  /* 0x0000000700037c02 */ /* 0x000fce0008000f00 */
.L_x_189:
[----:B-1----:R1:W2:Y:S02]  /*b3b0*/  SYNCS.PHASECHK.TRANS64.TRYWAIT P0, [R3+URZ+0xf0], R0 ;  /* 0x0000f000030075a7 */ /* 0x0022a400080011ff */
[----:B--2---:R-:W-:Y:S05]  /*b3c0*/  @!P0 NANOSLEEP.SYNCS 0x989680 ;  /* 0x009896800000895d */ /* 0x004fea0003900000 */
[----:B------:R-:W2:Y:S02]  /*b3d0*/  @!P0 SYNCS.PHASECHK.TRANS64 P0, [R3+URZ+0xf0], R0 ;  /* 0x0000f000030085a7 */ /* 0x000ea400080010ff */
[----:B--2---:R-:W-:Y:S05]  /*b3e0*/  @!P0 BRA `(.L_x_189) ;  /* 0xfffffffc00f08947 */ /* 0x004fea000383ffff */
[----:B------:R-:W-:Y:S05]  /*b3f0*/  BRA `(.L_x_190) ;  /* 0xffffff7c00847947 */ /* 0x000fea000383ffff */
.L_x_59:
[----:B------:R-:W-:Y:S07]  /*b400*/  MOV R0, UR6 ;  /* 0x0000000600007c02 */ /* 0x000fee0008000f00 */
.L_x_191:
[----:B-1----:R1:W2:Y:S02]  /*b410*/  SYNCS.PHASECHK.TRANS64.TRYWAIT P0, [R0+URZ], R3 ;  /* 0x00000003000075a7 */ /* 0x0022a400080011ff */
[----:B--2---:R-:W-:Y:S05]  /*b420*/  @!P0 NANOSLEEP.SYNCS 0x989680 ;  /* 0x009896800000895d */ /* 0x004fea0003900000 */
[----:B------:R-:W2:Y:S02]  /*b430*/  @!P0 SYNCS.PHASECHK.TRANS64 P0, [R0+URZ], R3 ;  /* 0x00000003000085a7 */ /* 0x000ea400080010ff */
[----:B--2---:R-:W-:Y:S05]  /*b440*/  @!P0 BRA `(.L_x_191) ;  /* 0xfffffffc00f08947 */ /* 0x004fea000383ffff */
[----:B------:R-:W-:Y:S05]  /*b450*/  BRA `(.L_x_58) ;  /* 0xffffff7c00a07947 */ /* 0x000fea000383ffff */
.L_x_62:
[----:B------:R-:W-:-:S07]  /*b460*/  MOV R0, UR6 ;  /* 0x0000000600007c02 */ /* 0x000fce0008000f00 */
.L_x_192:
[----:B--2---:R2:W4:Y:S02]  /*b470*/  SYNCS.PHASECHK.TRANS64.TRYWAIT P0, [R0+URZ], R3 ;  /* 0x00000003000075a7 */ /* 0x00452400080011ff */
[----:B----4-:R-:W-:Y:S05]  /*b480*/  @!P0 NANOSLEEP.SYNCS 0x989680 ;  /* 0x009896800000895d */ /* 0x010fea0003900000 */
[----:B------:R-:W4:Y:S02]  /*b490*/  @!P0 SYNCS.PHASECHK.TRANS64 P0, [R0+URZ], R3 ;  /* 0x00000003000085a7 */ /* 0x000f2400080010ff */
[----:B----4-:R-:W-:Y:S05]  /*b4a0*/  @!P0 BRA `(.L_x_192) ;  /* 0xfffffffc00f08947 */ /* 0x010fea000383ffff */
[----:B------:R-:W-:Y:S05]  /*b4b0*/  BRA `(.L_x_193) ;  /* 0xffffff80007c7947 */ /* 0x000fea000383ffff */
.L_x_63:
[----:B------:R-:W-:-:S07]  /*b4c0*/  MOV R0, UR6 ;  /* 0x0000000600007c02 */ /* 0x000fce0008000f00 */
.L_x_194:
[----:B-1----:R1:W2:Y:S02]  /*b4d0*/  SYNCS.PHASECHK.TRANS64.TRYWAIT P0, [R0+URZ], R3 ;  /* 0x00000003000075a7 */ /* 0x0022a400080011ff */
[----:B--2---:R-:W-:Y:S05]  /*b4e0*/  @!P0 NANOSLEEP.SYNCS 0x989680 ;  /* 0x009896800000895d */ /* 0x004fea0003900000 */
[----:B------:R-:W2:Y:S02]  /*b4f0*/  @!P0 SYNCS.PHASECHK.TRANS64 P0, [R0+URZ], R3 ;  /* 0x00000003000085a7 */ /* 0x000ea400080010ff */
[----:B--2---:R-:W-:Y:S05]  /*b500*/  @!P0 BRA `(.L_x_194) ;  /* 0xfffffffc00f08947 */ /* 0x004fea000383ffff */
[----:B------:R-:W-:Y:S05]  /*b510*/  BRA `(.L_x_195) ;  /* 0xffffff8000887947 */ /* 0x000fea000383ffff */
.L_x_64:
[----:B------:R-:W-:-:S07]  /*b520*/  MOV R0, UR6 ;  /* 0x0000000600007c02 */ /* 0x000fce0008000f00 */
.L_x_196:
[----:B-1----:R1:W2:Y:S02]  /*b530*/  SYNCS.PHASECHK.TRANS64.TRYWAIT P0, [R0+URZ], R3 ;  /* 0x00000003000075a7 */ /* 0x0022a400080011ff */
[----:B--2---:R-:W-:Y:S05]  /*b540*/  @!P0 NANOSLEEP.SYNCS 0x989680 ;  /* 0x009896800000895d */ /* 0x004fea0003900000 */
[----:B------:R-:W2:Y:S02]  /*b550*/  @!P0 SYNCS.PHASECHK.TRANS64 P0, [R0+URZ], R3 ;  /* 0x00000003000085a7 */ /* 0x000ea400080010ff */
[----:B--2---:R-:W-:Y:S05]  /*b560*/  @!P0 BRA `(.L_x_196) ;  /* 0xfffffffc00f08947 */ /* 0x004fea000383ffff */
[----:B------:R-:W-:Y:S05]  /*b570*/  BRA `(.L_x_197) ;  /* 0xffffff8000947947 */ /* 0x000fea000383ffff */
.L_x_65:
[----:B------:R-:W-:-:S07]  /*b580*/  MOV R0, UR7 ;  /* 0x0000000700007c02 */ /* 0x000fce0008000f00 */
.L_x_198:
[----:B-1----:R1:W2:Y:S02]  /*b590*/  SYNCS.PHASECHK.TRANS64.TRYWAIT P0, [R0+URZ], R3 ;  /* 0x00000003000075a7 */ /* 0x0022a400080011ff */
[----:B--2---:R-:W-:Y:S05]  /*b5a0*/  @!P0 NANOSLEEP.SYNCS 0x989680 ;  /* 0x009896800000895d */ /* 0x004fea0003900000 */
[----:B------:R-:W2:Y:S02]  /*b5b0*/  @!P0 SYNCS.PHASECHK.TRANS64 P0, [R0+URZ], R3 ;  /* 0x00000003000085a7 */ /* 0x000ea400080010ff */
[----:B--2---:R-:W-:Y:S05]  /*b5c0*/  @!P0 BRA `(.L_x_198) ;  /* 0xfffffffc00f08947 */ /* 0x004fea000383ffff */
[----:B------:R-:W-:Y:S05]  /*b5d0*/  BRA `(.L_x_199) ;  /* 0xffffff8000a07947 */ /* 0x000fea000383ffff */
.L_x_70:
[----:B--2---:R2:W3:Y:S02]  /*b5e0*/  SYNCS.PHASECHK.TRANS64.TRYWAIT P0, [R0+URZ+0xb0], R3 ;  /* 0x0000b003000075a7 */ /* 0x0044e400080011ff */
[----:B---3--:R-:W-:Y:S05]  /*b5f0*/  @!P0 NANOSLEEP.SYNCS 0x989680 ;  /* 0x009896800000895d */ /* 0x008fea0003900000 */
[----:B------:R-:W3:Y:S02]  /*b600*/  @!P0 SYNCS.PHASECHK.TRANS64 P0, [R0+URZ+0xb0], R3 ;  /* 0x0000b003000085a7 */ /* 0x000ee400080010ff */
[----:B---3--:R-:W-:Y:S05]  /*b610*/  @!P0 BRA `(.L_x_70) ;  /* 0xfffffffc00f08947 */ /* 0x008fea000383ffff */
[----:B------:R-:W-:Y:S05]  /*b620*/  BRA `(.L_x_200) ;  /* 0xffffff8400a47947 */ /* 0x000fea000383ffff */
.L_x_73:
[----:B------:R-:W-:Y:S07]  /*b630*/  MOV R0, UR7 ;  /* 0x0000000700007c02 */ /* 0x000fee0008000f00 */
.L_x_201:
[----:B--2---:R2:W3:Y:S02]  /*b640*/  SYNCS.PHASECHK.TRANS64.TRYWAIT P0, [R0+URZ+0xa8], R3 ;  /* 0x0000a803000075a7 */ /* 0x0044e400080011ff */
[----:B---3--:R-:W-:Y:S05]  /*b650*/  @!P0 NANOSLEEP.SYNCS 0x989680 ;  /* 0x009896800000895d */ /* 0x008fea0003900000 */
[----:B------:R-:W3:Y:S02]  /*b660*/  @!P0 SYNCS.PHASECHK.TRANS64 P0, [R0+URZ+0xa8], R3 ;  /* 0x0000a803000085a7 */ /* 0x000ee400080010ff */
[----:B---3--:R-:W-:Y:S05]  /*b670*/  @!P0 BRA `(.L_x_201) ;  /* 0xfffffffc00f08947 */ /* 0x008fea000383ffff */
[----:B------:R-:W-:Y:S05]  /*b680*/  BRA `(.L_x_72) ;  /* 0xffffff8800847947 */ /* 0x000fea000383ffff */
.L_x_76:
[----:B------:R-:W-:Y:S07]  /*b690*/  MOV R3, UR7 ;  /* 0x0000000700037c02 */ /* 0x000fee0008000f00 */
.L_x_202:
[----:B-1----:R1:W2:Y:S02]  /*b6a0*/  SYNCS.PHASECHK.TRANS64.TRYWAIT P0, [R3+URZ+0x80], R12 ;  /* 0x0000800c030075a7 */ /* 0x0022a400080011ff */
[----:B--2---:R-:W-:Y:S05]  /*b6b0*/  @!P0 NANOSLEEP.SYNCS 0x989680 ;  /* 0x009896800000895d */ /* 0x004fea0003900000 */
[----:B------:R-:W2:Y:S02]  /*b6c0*/  @!P0 SYNCS.PHASECHK.TRANS64 P0, [R3+URZ+0x80], R12 ;  /* 0x0000800c030085a7 */ /* 0x000ea400080010ff */
[----:B--2---:R-:W-:Y:S05]  /*b6d0*/  @!P0 BRA `(.L_x_202) ;  /* 0xfffffffc00f08947 */ /* 0x004fea000383ffff */
[----:B------:R-:W-:Y:S05]  /*b6e0*/  BRA `(.L_x_203) ;  /* 0xffffff8c00007947 */ /* 0x000fea000383ffff */
.L_x_77:
[----:B-1----:R-:W-:Y:S07]  /*b6f0*/  MOV R3, UR7 ;  /* 0x0000000700037c02 */ /* 0x002fee0008000f00 */
.L_x_204:
[----:B-1----:R1:W2:Y:S02]  /*b700*/  SYNCS.PHASECHK.TRANS64.TRYWAIT P0, [R3+URZ+0x88], R12 ;  /* 0x0000880c030075a7 */ /* 0x0022a400080011ff */
[----:B--2---:R-:W-:Y:S05]  /*b710*/  @!P0 NANOSLEEP.SYNCS 0x989680 ;  /* 0x009896800000895d */ /* 0x004fea0003900000 */
[----:B------:R-:W2:Y:S02]  /*b720*/  @!P0 SYNCS.PHASECHK.TRANS64 P0, [R3+URZ+0x88], R12 ;  /* 0x0000880c030085a7 */ /* 0x000ea400080010ff */
[----:B--2---:R-:W-:Y:S05]  /*b730*/  @!P0 BRA `(.L_x_204) ;  /* 0xfffffffc00f08947 */ /* 0x004fea000383ffff */
[----:B------:R-:W-:Y:S05]  /*b740*/  BRA `(.L_x_205) ;  /* 0xffffff8c00407947 */ /* 0x000fea000383ffff */
.L_x_78:
[----:B-1----:R-:W-:Y:S07]  /*b750*/  MOV R3, UR7 ;  /* 0x0000000700037c02 */ /* 0x002fee0008000f00 */
.L_x_206:
[----:B-1----:R1:W2:Y:S02]  /*b760*/  SYNCS.PHASECHK.TRANS64.TRYWAIT P0, [R3+URZ+0x90], R12 ;  /* 0x0000900c030075a7 */ /* 0x0022a400080011ff */
[----:B--2---:R-:W-:Y:S05]  /*b770*/  @!P0 NANOSLEEP.SYNCS 0x989680 ;  /* 0x009896800000895d */ /* 0x004fea0003900000 */
[----:B------:R-:W2:Y:S02]  /*b780*/  @!P0 SYNCS.PHASECHK.TRANS64 P0, [R3+URZ+0x90], R12 ;  /* 0x0000900c030085a7 */ /* 0x000ea400080010ff */
[----:B--2---:R-:W-:Y:S05]  /*b790*/  @!P0 BRA `(.L_x_206) ;  /* 0xfffffffc00f08947 */ /* 0x004fea000383ffff */
[----:B------:R-:W-:Y:S05]  /*b7a0*/  BRA `(.L_x_207) ;  /* 0xffffff8c00847947 */ /* 0x000fea000383ffff */
.L_x_79:
[----:B-1----:R-:W-:Y:S07]  /*b7b0*/  MOV R3, UR7 ;  /* 0x0000000700037c02 */ /* 0x002fee0008000f00 */
.L_x_208:
[----:B-1----:R1:W2:Y:S02]  /*b7c0*/  SYNCS.PHASECHK.TRANS64.TRYWAIT P0, [R3+URZ+0x98], R12 ;  /* 0x0000980c030075a7 */ /* 0x0022a400080011ff */
[----:B--2---:R-:W-:Y:S05]  /*b7d0*/  @!P0 NANOSLEEP.SYNCS 0x989680 ;  /* 0x009896800000895d */ /* 0x004fea0003900000 */
[----:B------:R-:W2:Y:S02]  /*b7e0*/  @!P0 SYNCS.PHASECHK.TRANS64 P0, [R3+URZ+0x98], R12 ;  /* 0x0000980c030085a7 */ /* 0x000ea400080010ff */
[----:B--2---:R-:W-:Y:S05]  /*b7f0*/  @!P0 BRA `(.L_x_208) ;  /* 0xfffffffc00f08947 */ /* 0x004fea000383ffff */
[----:B------:R-:W-:Y:S05]  /*b800*/  BRA `(.L_x_209) ;  /* 0xffffff8c00cc7947 */ /* 0x000fea000383ffff */
.L_x_80:
[----:B-1----:R-:W-:Y:S07]  /*b810*/  MOV R3, UR7 ;  /* 0x0000000700037c02 */ /* 0x002fee0008000f00 */
.L_x_210:
[----:B-1----:R1:W2:Y:S02]  /*b820*/  SYNCS.PHASECHK.TRANS64.TRYWAIT P0, [R3+URZ+0x80], R20 ;  /* 0x00008014030075a7 */ /* 0x0022a400080011ff */
[----:B--2---:R-:W-:Y:S05]  /*b830*/  @!P0 NANOSLEEP.SYNCS 0x989680 ;  /* 0x009896800000895d */ /* 0x004fea0003900000 */
[----:B------:R-:W2:Y:S02]  /*b840*/  @!P0 SYNCS.PHASECHK.TRANS64 P0, [R3+URZ+0x80], R20 ;  /* 0x00008014030085a7 */ /* 0x000ea400080010ff */
[----:B--2---:R-:W-:Y:S05]  /*b850*/  @!P0 BRA `(.L_x_210) ;  /* 0xfffffffc00f08947 */ /* 0x004fea000383ffff */
[----:B------:R-:W-:Y:S05]  /*b860*/  BRA `(.L_x_211) ;  /* 0xffffff9000187947 */ /* 0x000fea000383ffff */
.L_x_81:
[----:B-1----:R-:W-:Y:S07]  /*b870*/  MOV R3, UR7 ;  /* 0x0000000700037c02 */ /* 0x002fee0008000f00 */
.L_x_212:
[----:B-1----:R1:W2:Y:S02]  /*b880*/  SYNCS.PHASECHK.TRANS64.TRYWAIT P0, [R3+URZ+0x88], R20 ;  /* 0x00008814030075a7 */ /* 0x0022a400080011ff */
[----:B--2---:R-:W-:Y:S05]  /*b890*/  @!P0 NANOSLEEP.SYNCS 0x989680 ;  /* 0x009896800000895d */ /* 0x004fea0003900000 */
[----:B------:R-:W2:Y:S02]  /*b8a0*/  @!P0 SYNCS.PHASECHK.TRANS64 P0, [R3+URZ+0x88], R20 ;  /* 0x00008814030085a7 */ /* 0x000ea400080010ff */
[----:B--2---:R-:W-:Y:S05]  /*b8b0*/  @!P0 BRA `(.L_x_212) ;  /* 0xfffffffc00f08947 */ /* 0x004fea000383ffff */
[----:B------:R-:W-:Y:S05]  /*b8c0*/  BRA `(.L_x_213) ;  /* 0xffffff9000607947 */ /* 0x000fea000383ffff */
.L_x_82:
[----:B-1----:R-:W-:Y:S07]  /*b8d0*/  MOV R3, UR7 ;  /* 0x0000000700037c02 */ /* 0x002fee0008000f00 */
.L_x_214:
[----:B-1----:R1:W2:Y:S02]  /*b8e0*/  SYNCS.PHASECHK.TRANS64.TRYWAIT P0, [R3+URZ+0x90], R20 ;  /* 0x00009014030075a7 */ /* 0x0022a400080011ff */
[----:B--2---:R-:W-:Y:S05]  /*b8f0*/  @!P0 NANOSLEEP.SYNCS 0x989680 ;  /* 0x009896800000895d */ /* 0x004fea0003900000 */
[----:B------:R-:W2:Y:S02]  /*b900*/  @!P0 SYNCS.PHASECHK.TRANS64 P0, [R3+URZ+0x90], R20 ;  /* 0x00009014030085a7 */ /* 0x000ea400080010ff */
[----:B--2---:R-:W-:Y:S05]  /*b910*/  @!P0 BRA `(.L_x_214) ;  /* 0xfffffffc00f08947 */ /* 0x004fea000383ffff */
[----:B------:R-:W-:Y:S05]  /*b920*/  BRA `(.L_x_215) ;  /* 0xffffff9000a87947 */ /* 0x000fea000383ffff */
.L_x_83:
[----:B------:R-:W-:Y:S07]  /*b930*/  MOV R3, UR7 ;  /* 0x0000000700037c02 */ /* 0x000fee0008000f00 */
.L_x_216:
[----:B-1----:R1:W2:Y:S02]  /*b940*/  SYNCS.PHASECHK.TRANS64.TRYWAIT P0, [R3+URZ+0x98], R20 ;  /* 0x00009814030075a7 */ /* 0x0022a400080011ff */
[----:B--2---:R-:W-:Y:S05]  /*b950*/  @!P0 NANOSLEEP.SYNCS 0x989680 ;  /* 0x009896800000895d */ /* 0x004fea0003900000 */
[----:B------:R-:W2:Y:S02]  /*b960*/  @!P0 SYNCS.PHASECHK.TRANS64 P0, [R3+URZ+0x98], R20 ;  /* 0x00009814030085a7 */ /* 0x000ea400080010ff */
[----:B--2---:R-:W-:Y:S05]  /*b970*/  @!P0 BRA `(.L_x_216) ;  /* 0xfffffffc00f08947 */ /* 0x004fea000383ffff */
[----:B------:R-:W-:Y:S05]  /*b980*/  BRA `(.L_x_217) ;  /* 0xffffff9400307947 */ /* 0x000fea000383ffff */
.L_x_85:
[----:B------:R-:W-:-:S07]  /*b990*/  MOV R3, UR7 ;  /* 0x0000000700037c02 */ /* 0x000fce0008000f00 */
.L_x_218:
[----:B-1----:R1:W3:Y:S02]  /*b9a0*/  SYNCS.PHASECHK.TRANS64.TRYWAIT P0, [R3+URZ+0x80], R12 ;  /* 0x0000800c030075a7 */ /* 0x0022e400080011ff */
[----:B---3--:R-:W-:Y:S05]  /*b9b0*/  @!P0 NANOSLEEP.SYNCS 0x989680 ;  /* 0x009896800000895d */ /* 0x008fea0003900000 */
[----:B------:R-:W3:Y:S02]  /*b9c0*/  @!P0 SYNCS.PHASECHK.TRANS64 P0, [R3+URZ+0x80], R12 ;  /* 0x0000800c030085a7 */ /* 0x000ee400080010ff */
[----:B---3--:R-:W-:Y:S05]  /*b9d0*/  @!P0 BRA `(.L_x_218) ;  /* 0xfffffffc00f08947 */ /* 0x008fea000383ffff */
[----:B------:R-:W-:Y:S05]  /*b9e0*/  BRA `(.L_x_219) ;  /* 0xffffff9400987947 */ /* 0x000fea000383ffff */
.L_x_86:
[----:B-1----:R-:W-:-:S07]  /*b9f0*/  MOV R3, UR7 ;  /* 0x0000000700037c02 */ /* 0x002fce0008000f00 */
.L_x_220:
[----:B-1----:R1:W3:Y:S02]  /*ba00*/  SYNCS.PHASECHK.TRANS64.TRYWAIT P0, [R3+URZ+0x88], R12 ;  /* 0x0000880c030075a7 */ /* 0x0022e400080011ff */
[----:B---3--:R-:W-:Y:S05]  /*ba10*/  @!P0 NANOSLEEP.SYNCS 0x989680 ;  /* 0x009896800000895d */ /* 0x008fea0003900000 */
[----:B------:R-:W3:Y:S02]  /*ba20*/  @!P0 SYNCS.PHASECHK.TRANS64 P0, [R3+URZ+0x88], R12 ;  /* 0x0000880c030085a7 */ /* 0x000ee400080010ff */
[----:B---3--:R-:W-:Y:S05]  /*ba30*/  @!P0 BRA `(.L_x_220) ;  /* 0xfffffffc00f08947 */ /* 0x008fea000383ffff */
[----:B------:R-:W-:Y:S05]  /*ba40*/  BRA `(.L_x_221) ;  /* 0xffffff9400887947 */ /* 0x000fea000383ffff */
.L_x_87:
[----:B-1----:R-:W-:-:S07]  /*ba50*/  MOV R3, UR7 ;  /* 0x0000000700037c02 */ /* 0x002fce0008000f00 */
.L_x_222:
[----:B-1----:R1:W3:Y:S02]  /*ba60*/  SYNCS.PHASECHK.TRANS64.TRYWAIT P0, [R3+URZ+0x90], R12 ;  /* 0x0000900c030075a7 */ /* 0x0022e400080011ff */
[----:B---3--:R-:W-:Y:S05]  /*ba70*/  @!P0 NANOSLEEP.SYNCS 0x989680 ;  /* 0x009896800000895d */ /* 0x008fea0003900000 */
[----:B------:R-:W3:Y:S02]  /*ba80*/  @!P0 SYNCS.PHASECHK.TRANS64 P0, [R3+URZ+0x90], R12 ;  /* 0x0000900c030085a7 */ /* 0x000ee400080010ff */
[----:B---3--:R-:W-:Y:S05]  /*ba90*/  @!P0 BRA `(.L_x_222) ;  /* 0xfffffffc00f08947 */ /* 0x008fea000383ffff */
[----:B------:R-:W-:Y:S05]  /*baa0*/  BRA `(.L_x_223) ;  /* 0xffffff94007c7947 */ /* 0x000fea000383ffff */
.L_x_89:
[----:B--2---:R2:W4:Y:S02]  /*bab0*/  SYNCS.PHASECHK.TRANS64.TRYWAIT P0, [R0+URZ+0xb0], R3 ;  /* 0x0000b003000075a7 */ /* 0x00452400080011ff */
[----:B----4-:R-:W-:Y:S05]  /*bac0*/  @!P0 NANOSLEEP.SYNCS 0x989680 ;  /* 0x009896800000895d */ /* 0x010fea0003900000 */
[----:B------:R-:W4:Y:S02]  /*bad0*/  @!P0 SYNCS.PHASECHK.TRANS64 P0, [R0+URZ+0xb0], R3 ;  /* 0x0000b003000085a7 */ /* 0x000f2400080010ff */
[----:B----4-:R-:W-:Y:S05]  /*bae0*/  @!P0 BRA `(.L_x_89) ;  /* 0xfffffffc00f08947 */ /* 0x010fea000383ffff */
[----:B------:R-:W-:Y:S05]  /*baf0*/  BRA `(.L_x_224) ;  /* 0xffffff9800407947 */ /* 0x000fea000383ffff */
.L_x_100:
[----:B-1----:R-:W-:Y:S04]  /*bb00*/  MOV R2, UR48 ;  /* 0x0000003000027c02 */ /* 0x002fe80008000f00 */
[----:B------:R1:W3:Y:S03]  /*bb10*/  SYNCS.PHASECHK.TRANS64.TRYWAIT P1, [R2+URZ+0x60], R3 ;  /* 0x00006003020075a7 */ /* 0x0002e600080211ff */
[----:B---3--:R-:W-:Y:S05]  /*bb20*/  @!P1 NANOSLEEP.SYNCS 0x989680 ;  /* 0x009896800000995d */ /* 0x008fea0003900000 */
[----:B------:R-:W3:Y:S02]  /*bb30*/  @!P1 SYNCS.PHASECHK.TRANS64 P1, [R2+URZ+0x60], R3 ;  /* 0x00006003020095a7 */ /* 0x000ee400080210ff */
[----:B---3--:R-:W-:Y:S05]  /*bb40*/  @!P1 BRA `(.L_x_100) ;  /* 0xfffffffc00ec9947 */ /* 0x008fea000383ffff */
[----:B------:R-:W-:Y:S05]  /*bb50*/  BRA `(.L_x_99) ;  /* 0xffffffa400487947 */ /* 0x000fea000383ffff */
.L_x_102:
[----:B-1----:R1:W4:Y:S02]  /*bb60*/  SYNCS.PHASECHK.TRANS64.TRYWAIT P0, [R87+URZ+0xd0], R0 ;  /* 0x0000d000570075a7 */ /* 0x00232400080011ff */
[----:B----4-:R-:W-:Y:S05]  /*bb70*/  @!P0 NANOSLEEP.SYNCS 0x989680 ;  /* 0x009896800000895d */ /* 0x010fea0003900000 */
[----:B------:R-:W4:Y:S02]  /*bb80*/  @!P0 SYNCS.PHASECHK.TRANS64 P0, [R87+URZ+0xd0], R0 ;  /* 0x0000d000570085a7 */ /* 0x000f2400080010ff */
[----:B----4-:R-:W-:Y:S05]  /*bb90*/  @!P0 BRA `(.L_x_102) ;  /* 0xfffffffc00f08947 */ /* 0x010fea000383ffff */
[----:B------:R-:W-:Y:S05]  /*bba0*/  BRA `(.L_x_101) ;  /* 0xffffffa400707947 */ /* 0x000fea000383ffff */
.L_x_111:
[----:B-1----:R1:W2:Y:S02]  /*bbb0*/  SYNCS.PHASECHK.TRANS64.TRYWAIT P0, [R3+URZ+0x60], R0 ;  /* 0x00006000030075a7 */ /* 0x0022a400080011ff */
[----:B--2---:R-:W-:Y:S05]  /*bbc0*/  @!P0 NANOSLEEP.SYNCS 0x989680 ;  /* 0x009896800000895d */ /* 0x004fea0003900000 */
[----:B------:R-:W2:Y:S02]  /*bbd0*/  @!P0 SYNCS.PHASECHK.TRANS64 P0, [R3+URZ+0x60], R0 ;  /* 0x00006000030085a7 */ /* 0x000ea400080010ff */
[----:B--2---:R-:W-:Y:S05]  /*bbe0*/  @!P0 BRA `(.L_x_111) ;  /* 0xfffffffc00f08947 */ /* 0x004fea000383ffff */
[----:B------:R-:W-:Y:S05]  /*bbf0*/  BRA `(.L_x_110) ;  /* 0xffffffac008c7947 */ /* 0x000fea000383ffff */
.L_x_119:
[----:B-1----:R1:W2:Y:S02]  /*bc00*/  SYNCS.PHASECHK.TRANS64.TRYWAIT P0, [R91+URZ+0x60], R6 ;  /* 0x000060065b0075a7 */ /* 0x0022a400080011ff */
[----:B--2---:R-:W-:Y:S05]  /*bc10*/  @!P0 NANOSLEEP.SYNCS 0x989680 ;  /* 0x009896800000895d */ /* 0x004fea0003900000 */
[----:B------:R-:W2:Y:S02]  /*bc20*/  @!P0 SYNCS.PHASECHK.TRANS64 P0, [R91+URZ+0x60], R6 ;  /* 0x000060065b0085a7 */ /* 0x000ea400080010ff */
[----:B--2---:R-:W-:Y:S05]  /*bc30*/  @!P0 BRA `(.L_x_119) ;  /* 0xfffffffc00f08947 */ /* 0x004fea000383ffff */
[----:B------:R-:W-:Y:S05]  /*bc40*/  BRA `(.L_x_118) ;  /* 0xffffffb400cc7947 */ /* 0x000fea000383ffff */
.L_x_127:
[----:B-1----:R1:W2:Y:S02]  /*bc50*/  SYNCS.PHASECHK.TRANS64.TRYWAIT P0, [R91+URZ+0x60], R6 ;  /* 0x000060065b0075a7 */ /* 0x0022a400080011ff */
[----:B--2---:R-:W-:Y:S05]  /*bc60*/  @!P0 NANOSLEEP.SYNCS 0x989680 ;  /* 0x009896800000895d */ /* 0x004fea0003900000 */
[----:B------:R-:W2:Y:S02]  /*bc70*/  @!P0 SYNCS.PHASECHK.TRANS64 P0, [R91+URZ+0x60], R6 ;  /* 0x000060065b0085a7 */ /* 0x000ea400080010ff */
[----:B--2---:R-:W-:Y:S05]  /*bc80*/  @!P0 BRA `(.L_x_127) ;  /* 0xfffffffc00f08947 */ /* 0x004fea000383ffff */
[----:B------:R-:W-:Y:S05]  /*bc90*/  BRA `(.L_x_126) ;  /* 0xffffffc000107947 */ /* 0x000fea000383ffff */
.L_x_135:
[----:B-1----:R1:W2:Y:S02]  /*bca0*/  SYNCS.PHASECHK.TRANS64.TRYWAIT P0, [R92+URZ+0x60], R5 ;  /* 0x000060055c0075a7 */ /* 0x0022a400080011ff */
[----:B--2---:R-:W-:Y:S05]  /*bcb0*/  @!P0 NANOSLEEP.SYNCS 0x989680 ;  /* 0x009896800000895d */ /* 0x004fea0003900000 */
[----:B------:R-:W2:Y:S02]  /*bcc0*/  @!P0 SYNCS.PHASECHK.TRANS64 P0, [R92+URZ+0x60], R5 ;  /* 0x000060055c0085a7 */ /* 0x000ea400080010ff */
[----:B--2---:R-:W-:Y:S05]  /*bcd0*/  @!P0 BRA `(.L_x_135) ;  /* 0xfffffffc00f08947 */ /* 0x004fea000383ffff */
[----:B------:R-:W-:Y:S05]  /*bce0*/  BRA `(.L_x_134) ;  /* 0xffffffc800607947 */ /* 0x000fea000383ffff */
.L_x_143:
[----:B-1----:R1:W2:Y:S02]  /*bcf0*/  SYNCS.PHASECHK.TRANS64.TRYWAIT P0, [R92+URZ+0x60], R5 ;  /* 0x000060055c0075a7 */ /* 0x0022a400080011ff */
[----:B--2---:R-:W-:Y:S05]  /*bd00*/  @!P0 NANOSLEEP.SYNCS 0x989680 ;  /* 0x009896800000895d */ /* 0x004fea0003900000 */
[----:B------:R-:W2:Y:S02]  /*bd10*/  @!P0 SYNCS.PHASECHK.TRANS64 P0, [R92+URZ+0x60], R5 ;  /* 0x000060055c0085a7 */ /* 0x000ea400080010ff */
[----:B--2---:R-:W-:Y:S05]  /*bd20*/  @!P0 BRA `(.L_x_143) ;  /* 0xfffffffc00f08947 */ /* 0x004fea000383ffff */
[----:B------:R-:W-:Y:S05]  /*bd30*/  BRA `(.L_x_142) ;  /* 0xffffffd000c07947 */ /* 0x000fea000383ffff */
.L_x_151:
[----:B-1----:R1:W2:Y:S02]  /*bd40*/  SYNCS.PHASECHK.TRANS64.TRYWAIT P0, [R92+URZ+0x60], R5 ;  /* 0x000060055c0075a7 */ /* 0x0022a400080011ff */
[----:B--2---:R-:W-:Y:S05]  /*bd50*/  @!P0 NANOSLEEP.SYNCS 0x989680 ;  /* 0x009896800000895d */ /* 0x004fea0003900000 */
[----:B------:R-:W2:Y:S02]  /*bd60*/  @!P0 SYNCS.PHASECHK.TRANS64 P0, [R92+URZ+0x60], R5 ;  /* 0x000060055c0085a7 */ /* 0x000ea400080010ff */
[----:B--2---:R-:W-:Y:S05]  /*bd70*/  @!P0 BRA `(.L_x_151) ;  /* 0xfffffffc00f08947 */ /* 0x004fea000383ffff */
[----:B------:R-:W-:Y:S05]  /*bd80*/  BRA `(.L_x_150) ;  /* 0xffffffdc00147947 */ /* 0x000fea000383ffff */
.L_x_159:
[----:B-1----:R1:W2:Y:S02]  /*bd90*/  SYNCS.PHASECHK.TRANS64.TRYWAIT P0, [R92+URZ+0x60], R5 ;  /* 0x000060055c0075a7 */ /* 0x0022a400080011ff */
[----:B--2---:R-:W-:Y:S05]  /*bda0*/  @!P0 NANOSLEEP.SYNCS 0x989680 ;  /* 0x009896800000895d */ /* 0x004fea0003900000 */
[----:B------:R-:W2:Y:S02]  /*bdb0*/  @!P0 SYNCS.PHASECHK.TRANS64 P0, [R92+URZ+0x60], R5 ;  /* 0x000060055c0085a7 */ /* 0x000ea400080010ff */
[----:B--2---:R-:W-:Y:S05]  /*bdc0*/  @!P0 BRA `(.L_x_159) ;  /* 0xfffffffc00f08947 */ /* 0x004fea000383ffff */
[----:B------:R-:W-:Y:S05]  /*bdd0*/  BRA `(.L_x_158) ;  /* 0xffffffe400687947 */ /* 0x000fea000383ffff */
        .weak           $__internal_0_$__cuda_sm10x_tcgen05_guardrail_trap_col_being_dealloced_not_returned_by_alloc
        .type           $__internal_0_$__cuda_sm10x_tcgen05_guardrail_trap_col_being_dealloced_not_returned_by_alloc,@function
        .size           $__internal_0_$__cuda_sm10x_tcgen05_guardrail_trap_col_being_dealloced_not_returned_by_alloc,($__internal_1_$__cuda_sm10x_tcgen05_guardrail_trap_phase_invalid_during_alloc - $__internal_0_$__cuda_sm10x_tcgen05_guardrail_trap_col_being_dealloced_not_returned_by_alloc)
$__internal_0_$__cuda_sm10x_tcgen05_guardrail_trap_col_being_dealloced_not_returned_by_alloc:
[----:B------:R-:W-:Y:S05]  /*bde0*/  BPT.TRAP 0x1 ;  /* 0x000000040000795c */ /* 0x000fea0000300000 */
[----:B------:R-:W-:-:S04]  /*bdf0*/  HFMA2 R3, -RZ, RZ, 0, 0 ;  /* 0x00000000ff037431 */ /* 0x000fc800000001ff */
[----:B------:R-:W-:Y:S05]  /*be00*/  RET.REL.NODEC R2 `(_ZN7cutlass13device_kernelINS_4gemm6kernel13GemmUniversalIN4cute5tupleIJiiiiEEENS1_10collective13CollectiveMmaINS1_35MainloopSm100TmaUmmaWarpSpecializedILi6ELi2ELi4ENS5_IJNS4_1CILi1EEESB_SB_EEEEENS5_IJNSA_ILi128EEESE_NSA_ILi32EEEEEENS_10tfloat32_tENS5_IJlSB_lEEESH_SI_NS4_8TiledMMAINS4_8MMA_AtomIJNS4_17SM100_MMA_TF32_SSISH_SH_fLi128ELi128ELNS4_4UMMA5MajorE0ELSN_0ELNSM_7ScaleInE0ELSO_0EEEEEENS4_6LayoutISC_NS5_IJNSA_ILi0EEESS_SS_EEEEENS5_IJNS4_10UnderscoreESV_SV_EEEEENS4_13SM90_TMA_LOADENS4_14ComposedLayoutINS4_7SwizzleILi3ELi4ELi3EEENS4_18smem_ptr_flag_bitsILi32EEENSR_INS5_IJNSA_ILi8EEESF_EEENS5_IJSF_SB_EEEEEEEvNS4_8identityESY_S18_vS19_EENS_8epilogue10collective18CollectiveEpilogueINS1B_23Sm100TmaWarpSpecializedILi4ELi2ELi16ELb1ELb0EEEJSG_NS5_IJNSR_ISE_SB_EENSR_INSA_ILi16EEESB_EEEEESH_SI_SH_SI_NS1B_6fusion15FusionCallbacksIS1F_NS1K_17LinearCombinationISH_fSH_fLNS_15FloatRoundStyleE2EEESG_S1J_JEEENS4_5SM1004TMEM4LOAD26SM100_TMEM_LOAD_32dp32b16xESY_NSZ_INS10_ILi2ELi4ELi3EEES13_NSR_INS5_IJS14_S1H_EEENS5_IJS1H_SB_EEEEEEENS4_39AutoVectorizingCopyWithAssumedAlignmentILi128EEENS4_14SM90_TMA_STOREES1Y_S20_S20_EEEvvEEEEvNT_6ParamsE) ;  /* 0xffffff40027c7950 */ /* 0x000fea0003c3ffff */
        .weak           $__internal_1_$__cuda_sm10x_tcgen05_guardrail_trap_phase_invalid_during_alloc
        .type           $__internal_1_$__cuda_sm10x_tcgen05_guardrail_trap_phase_invalid_during_alloc,@function
        .size           $__internal_1_$__cuda_sm10x_tcgen05_guardrail_trap_phase_invalid_during_alloc,($__internal_2_$__cuda_sm10x_tcgen05_guardrail_trap_unallocated_columns_being_dealloced - $__internal_1_$__cuda_sm10x_tcgen05_guardrail_trap_phase_invalid_during_alloc)
$__internal_1_$__cuda_sm10x_tcgen05_guardrail_trap_phase_invalid_during_alloc:
[----:B------:R-:W-:Y:S05]  /*be10*/  BPT.TRAP 0x1 ;  /* 0x000000040000795c */ /* 0x000fea0000300000 */
[----:B------:R-:W-:-:S04]  /*be20*/  MOV R3, 0x0 ;  /* 0x0000000000037802 */ /* 0x000fc80000000f00 */
[----:B------:R-:W-:Y:S05]  /*be30*/  RET.REL.NODEC R2 `(_ZN7cutlass13device_kernelINS_4gemm6kernel13GemmUniversalIN4cute5tupleIJiiiiEEENS1_10collective13CollectiveMmaINS1_35MainloopSm100TmaUmmaWarpSpecializedILi6ELi2ELi4ENS5_IJNS4_1CILi1EEESB_SB_EEEEENS5_IJNSA_ILi128EEESE_NSA_ILi32EEEEEENS_10tfloat32_tENS5_IJlSB_lEEESH_SI_NS4_8TiledMMAINS4_8MMA_AtomIJNS4_17SM100_MMA_TF32_SSISH_SH_fLi128ELi128ELNS4_4UMMA5MajorE0ELSN_0ELNSM_7ScaleInE0ELSO_0EEEEEENS4_6LayoutISC_NS5_IJNSA_ILi0EEESS_SS_EEEEENS5_IJNS4_10UnderscoreESV_SV_EEEEENS4_13SM90_TMA_LOADENS4_14ComposedLayoutINS4_7SwizzleILi3ELi4ELi3EEENS4_18smem_ptr_flag_bitsILi32EEENSR_INS5_IJNSA_ILi8EEESF_EEENS5_IJSF_SB_EEEEEEEvNS4_8identityESY_S18_vS19_EENS_8epilogue10collective18CollectiveEpilogueINS1B_23Sm100TmaWarpSpecializedILi4ELi2ELi16ELb1ELb0EEEJSG_NS5_IJNSR_ISE_SB_EENSR_INSA_ILi16EEESB_EEEEESH_SI_SH_SI_NS1B_6fusion15FusionCallbacksIS1F_NS1K_17LinearCombinationISH_fSH_fLNS_15FloatRoundStyleE2EEESG_S1J_JEEENS4_5SM1004TMEM4LOAD26SM100_TMEM_LOAD_32dp32b16xESY_NSZ_INS10_ILi2ELi4ELi3EEES13_NSR_INS5_IJS14_S1H_EEENS5_IJS1H_SB_EEEEEEENS4_39AutoVectorizingCopyWithAssumedAlignmentILi128EEENS4_14SM90_TMA_STOREES1Y_S20_S20_EEEvvEEEEvNT_6ParamsE) ;  /* 0xffffff4002707950 */ /* 0x000fea0003c3ffff */
        .weak           $__internal_2_$__cuda_sm10x_tcgen05_guardrail_trap_unallocated_columns_being_dealloced
        .type           $__internal_2_$__cuda_sm10x_tcgen05_guardrail_trap_unallocated_columns_being_dealloced,@function
        .size           $__internal_2_$__cuda_sm10x_tcgen05_guardrail_trap_unallocated_columns_being_dealloced,(.L_x_226 - $__internal_2_$__cuda_sm10x_tcgen05_guardrail_trap_unallocated_columns_being_dealloced)
$__internal_2_$__cuda_sm10x_tcgen05_guardrail_trap_unallocated_columns_being_dealloced:
[----:B------:R-:W-:Y:S05]  /*be40*/  BPT.TRAP 0x1 ;  /* 0x000000040000795c */ /* 0x000fea0000300000 */
[----:B------:R-:W-:-:S04]  /*be50*/  HFMA2 R3, -RZ, RZ, 0, 0 ;  /* 0x00000000ff037431 */ /* 0x000fc800000001ff */
[----:B------:R-:W-:Y:S05]  /*be60*/  RET.REL.NODEC R2 `(_ZN7cutlass13device_kernelINS_4gemm6kernel13GemmUniversalIN4cute5tupleIJiiiiEEENS1_10collective13CollectiveMmaINS1_35MainloopSm100TmaUmmaWarpSpecializedILi6ELi2ELi4ENS5_IJNS4_1CILi1EEESB_SB_EEEEENS5_IJNSA_ILi128EEESE_NSA_ILi32EEEEEENS_10tfloat32_tENS5_IJlSB_lEEESH_SI_NS4_8TiledMMAINS4_8MMA_AtomIJNS4_17SM100_MMA_TF32_SSISH_SH_fLi128ELi128ELNS4_4UMMA5MajorE0ELSN_0ELNSM_7ScaleInE0ELSO_0EEEEEENS4_6LayoutISC_NS5_IJNSA_ILi0EEESS_SS_EEEEENS5_IJNS4_10UnderscoreESV_SV_EEEEENS4_13SM90_TMA_LOADENS4_14ComposedLayoutINS4_7SwizzleILi3ELi4ELi3EEENS4_18smem_ptr_flag_bitsILi32EEENSR_INS5_IJNSA_ILi8EEESF_EEENS5_IJSF_SB_EEEEEEEvNS4_8identityESY_S18_vS19_EENS_8epilogue10collective18CollectiveEpilogueINS1B_23Sm100TmaWarpSpecializedILi4ELi2ELi16ELb1ELb0EEEJSG_NS5_IJNSR_ISE_SB_EENSR_INSA_ILi16EEESB_EEEEESH_SI_SH_SI_NS1B_6fusion15FusionCallbacksIS1F_NS1K_17LinearCombinationISH_fSH_fLNS_15FloatRoundStyleE2EEESG_S1J_JEEENS4_5SM1004TMEM4LOAD26SM100_TMEM_LOAD_32dp32b16xESY_NSZ_INS10_ILi2ELi4ELi3EEES13_NSR_INS5_IJS14_S1H_EEENS5_IJS1H_SB_EEEEEEENS4_39AutoVectorizingCopyWithAssumedAlignmentILi128EEENS4_14SM90_TMA_STOREES1Y_S20_S20_EEEvvEEEEvNT_6ParamsE) ;  /* 0xffffff4002647950 */ /* 0x000fea0003c3ffff */
.L_x_225:
[----:B------:R-:W-:-:S00]  /*be70*/  BRA `(.L_x_225) ;  /* 0xfffffffc00fc7947 */ /* 0x000fc0000383ffff */
[----:B------:R-:W-:-:S00]  /*be80*/  NOP ;  /* 0x0000000000007918 */ /* 0x000fc00000000000 */
[----:B------:R-:W-:-:S00]  /*be90*/  NOP ;  /* 0x0000000000007918 */ /* 0x000fc00000000000 */
[----:B------:R-:W-:-:S00]  /*bea0*/  NOP ;  /* 0x0000000000007918 */ /* 0x000fc00000000000 */
[----:B------:R-:W-:-:S00]  /*beb0*/  NOP ;  /* 0x0000000000007918 */ /* 0x000fc00000000000 */
[----:B------:R-:W-:-:S00]  /*bec0*/  NOP ;  /* 0x0000000000007918 */ /* 0x000fc00000000000 */
[----:B------:R-:W-:-:S00]  /*bed0*/  NOP ;  /* 0x0000000000007918 */ /* 0x000fc00000000000 */
[----:B------:R-:W-:-:S00]  /*bee0*/  NOP ;  /* 0x0000000000007918 */ /* 0x000fc00000000000 */
[----:B------:R-:W-:-:S00]  /*bef0*/  NOP ;  /* 0x0000000000007918 */ /* 0x000fc00000000000 */
.L_x_226:


//--------------------- .nv.global.init           --------------------------
	.section	.nv.global.init,"aw",@progbits
.nv.global.init:
	.type		$str$27,@object
	.size		$str$27,($str$28 - $str$27)
$str$27:
        /*0000*/ 	.byte	0x28, 0x61, 0x64, 0x64, 0x72, 0x65, 0x73, 0x73, 0x20, 0x26, 0x20, 0x6d, 0x61, 0x73, 0x6b, 0x29
        /*0010*/ 	.byte	0x20, 0x3d, 0x3d, 0x20, 0x30, 0x00
	.type		$str$28,@object
	.size		$str$28,($str$26 - $str$28)
$str$28:
        /*0016*/ 	.byte	0x2f, 0x74, 0x6d, 0x70, 0x2f, 0x63, 0x75, 0x74, 0x6c, 0x61, 0x73, 0x73, 0x5f, 0x73, 0x77, 0x65
        /*0026*/ 	.byte	0x65, 0x70, 0x5f, 0x73, 0x72, 0x63, 0x2f, 0x69, 0x6e, 0x63, 0x6c, 0x75, 0x64, 0x65, 0x2f, 0x63
        /*0036*/ 	.byte	0x75, 0x74, 0x65, 0x2f, 0x70, 0x6f, 0x69, 0x6e, 0x74, 0x65, 0x72, 0x5f, 0x66, 0x6c, 0x61, 0x67
        /*0046*/ 	.byte	0x67, 0x65, 0x64, 0x2e, 0x68, 0x70, 0x70, 0x00
	.type		$str$26,@object
	.size		$str$26,($str$25 - $str$26)
$str$26:
        /*004e*/ 	.byte	0x2f, 0x74, 0x6d, 0x70, 0x2f, 0x63, 0x75, 0x74, 0x6c, 0x61, 0x73, 0x73, 0x5f, 0x73, 0x77, 0x65
        /*005e*/ 	.byte	0x65, 0x70, 0x5f, 0x73, 0x72, 0x63, 0x2f, 0x69, 0x6e, 0x63, 0x6c, 0x75, 0x64, 0x65, 0x2f, 0x63
        /*006e*/ 	.byte	0x75, 0x74, 0x65, 0x2f, 0x61, 0x74, 0x6f, 0x6d, 0x2f, 0x63, 0x6f, 0x70, 0x79, 0x5f, 0x74, 0x72
        /*007e*/ 	.byte	0x61, 0x69, 0x74, 0x73, 0x5f, 0x73, 0x6d, 0x31, 0x30, 0x30, 0x2e, 0x68, 0x70, 0x70, 0x00
	.type		$str$25,@object
	.size		$str$25,(__unnamed_1 - $str$25)
$str$25:
        /*008d*/ 	.byte	0x28, 0x28, 0x75, 0x69, 0x6e, 0x74, 0x33, 0x32, 0x5f, 0x74, 0x28, 0x74, 0x68, 0x72, 0x65, 0x61
        /*009d*/ 	.byte	0x64, 0x49, 0x64, 0x78, 0x2e, 0x78, 0x29, 0x20, 0x2f, 0x20, 0x33, 0x32, 0x29, 0x20, 0x25, 0x20
        /*00ad*/ 	.byte	0x34, 0x29, 0x20, 0x3d, 0x3d, 0x20, 0x28, 0x28, 0x28, 0x74, 0x6d, 0x65, 0x6d, 0x5f, 0x61, 0x64
        /*00bd*/ 	.byte	0x64, 0x72, 0x20, 0x3e, 0x3e, 0x20, 0x31, 0x36, 0x29, 0x20, 0x2f, 0x20, 0x33, 0x32, 0x29, 0x20
        /*00cd*/ 	.byte	0x25, 0x20, 0x34, 0x29, 0x00
	.type		__unnamed_1,@object
	.size		__unnamed_1,(__unnamed_2 - __unnamed_1)
__unnamed_1:
        /*00d2*/ 	.byte	0x61, 0x75, 0x74, 0x6f, 0x20, 0x63, 0x75, 0x74, 0x65, 0x3a, 0x3a, 0x61, 0x73, 0x5f, 0x70, 0x6f
        /* <DEDUP_REMOVED lines=24> */
        /*0262*/ 	.byte	0x32, 0x30, 0x34, 0x38, 0x3e, 0x3e, 0x3e, 0x3e, 0x5d, 0x00
	.type		__unnamed_2,@object
	.size		__unnamed_2,(.L_2 - __unnamed_2)
__unnamed_2:
        /* <DEDUP_REMOVED lines=42> */
        /*050c*/ 	.byte	0x3e, 0x5d, 0x00
.L_2:


//--------------------- .nv.shared._ZN7cutlass13device_kernelINS_4gemm6kernel13GemmUniversalIN4cute5tupleIJiiiiEEENS1_10collective13CollectiveMmaINS1_35MainloopSm100TmaUmmaWarpSpecializedILi6ELi2ELi4ENS5_IJNS4_1CILi1EEESB_SB_EEEEENS5_IJNSA_ILi128EEESE_NSA_ILi32EEEEEENS_10tfloat32_tENS5_IJlSB_lEEESH_SI_NS4_8TiledMMAINS4_8MMA_AtomIJNS4_17SM100_MMA_TF32_SSISH_SH_fLi128ELi128ELNS4_4UMMA5MajorE0ELSN_0ELNSM_7ScaleInE0ELSO_0EEEEEENS4_6LayoutISC_NS5_IJNSA_ILi0EEESS_SS_EEEEENS5_IJNS4_10UnderscoreESV_SV_EEEEENS4_13SM90_TMA_LOADENS4_14ComposedLayoutINS4_7SwizzleILi3ELi4ELi3EEENS4_18smem_ptr_flag_bitsILi32EEENSR_INS5_IJNSA_ILi8EEESF_EEENS5_IJSF_SB_EEEEEEEvNS4_8identityESY_S18_vS19_EENS_8epilogue10collective18CollectiveEpilogueINS1B_23Sm100TmaWarpSpecializedILi4ELi2ELi16ELb1ELb0EEEJSG_NS5_IJNSR_ISE_SB_EENSR_INSA_ILi16EEESB_EEEEESH_SI_SH_SI_NS1B_6fusion15FusionCallbacksIS1F_NS1K_17LinearCombinationISH_fSH_fLNS_15FloatRoundStyleE2EEESG_S1J_JEEENS4_5SM1004TMEM4LOAD26SM100_TMEM_LOAD_32dp32b16xESY_NSZ_INS10_ILi2ELi4ELi3EEES13_NSR_INS5_IJS14_S1H_EEENS5_IJS1H_SB_EEEEEEENS4_39AutoVectorizingCopyWithAssumedAlignmentILi128EEENS4_14SM90_TMA_STOREES1Y_S20_S20_EEEvvEEEEvNT_6ParamsE --------------------------
	.section	.nv.shared._ZN7cutlass13device_kernelINS_4gemm6kernel13GemmUniversalIN4cute5tupleIJiiiiEEENS1_10collective13CollectiveMmaINS1_35MainloopSm100TmaUmmaWarpSpecializedILi6ELi2ELi4ENS5_IJNS4_1CILi1EEESB_SB_EEEEENS5_IJNSA_ILi128EEESE_NSA_ILi32EEEEEENS_10tfloat32_tENS5_IJlSB_lEEESH_SI_NS4_8TiledMMAINS4_8MMA_AtomIJNS4_17SM100_MMA_TF32_SSISH_SH_fLi128ELi128ELNS4_4UMMA5MajorE0ELSN_0ELNSM_7ScaleInE0ELSO_0EEEEEENS4_6LayoutISC_NS5_IJNSA_ILi0EEESS_SS_EEEEENS5_IJNS4_10UnderscoreESV_SV_EEEEENS4_13SM90_TMA_LOADENS4_14ComposedLayoutINS4_7SwizzleILi3ELi4ELi3EEENS4_18smem_ptr_flag_bitsILi32EEENSR_INS5_IJNSA_ILi8EEESF_EEENS5_IJSF_SB_EEEEEEEvNS4_8identityESY_S18_vS19_EENS_8epilogue10collective18CollectiveEpilogueINS1B_23Sm100TmaWarpSpecializedILi4ELi2ELi16ELb1ELb0EEEJSG_NS5_IJNSR_ISE_SB_EENSR_INSA_ILi16EEESB_EEEEESH_SI_SH_SI_NS1B_6fusion15FusionCallbacksIS1F_NS1K_17LinearCombinationISH_fSH_fLNS_15FloatRoundStyleE2EEESG_S1J_JEEENS4_5SM1004TMEM4LOAD26SM100_TMEM_LOAD_32dp32b16xESY_NSZ_INS10_ILi2ELi4ELi3EEES13_NSR_INS5_IJS14_S1H_EEENS5_IJS1H_SB_EEEEEEENS4_39AutoVectorizingCopyWithAssumedAlignmentILi128EEENS4_14SM90_TMA_STOREES1Y_S20_S20_EEEvvEEEEvNT_6ParamsE,"aw",@nobits
	.sectionflags	@""
	.align	16
	.zero		1024


//--------------------- .nv.shared.reserved.0     --------------------------
	.section	.nv.shared.reserved.0,"aw",@nobits
	.weak		__nv_reservedSMEM_offset_0_alias
	.size		__nv_reservedSMEM_offset_0_alias, 0, 64
	.other		__nv_reservedSMEM_offset_0_alias,@"STO_CUDA_RESERVED_SHARED STV_DEFAULT"
__nv_reservedSMEM_offset_0_alias:
	.zero		0
.nv.shared.reserved.0:
	.zero		64
	.weak		__nv_reservedSMEM_tcgen05_partition
	.type		__nv_reservedSMEM_tcgen05_partition,@object
	.size		__nv_reservedSMEM_tcgen05_partition,(.L_0 - __nv_reservedSMEM_tcgen05_partition)
__nv_reservedSMEM_tcgen05_partition:
	.zero		32
.L_0:


//--------------------- .nv.global                --------------------------
	.section	.nv.global,"aw",@nobits
.nv.global:
	.type		_ZN40_INTERNAL_d1840c3d_4_k_cu_6d00d069_286474cute1_E,@object
	.size		_ZN40_INTERNAL_d1840c3d_4_k_cu_6d00d069_286474cute1_E,(_ZN40_INTERNAL_d1840c3d_4_k_cu_6d00d069_286474cuda3std3__45__cpo6cbeginE - _ZN40_INTERNAL_d1840c3d_4_k_cu_6d00d069_286474cute1_E)
_ZN40_INTERNAL_d1840c3d_4_k_cu_6d00d069_286474cute1_E:
	.zero		1
	.type		_ZN40_INTERNAL_d1840c3d_4_k_cu_6d00d069_286474cuda3std3__45__cpo6cbeginE,@object
	.size		_ZN40_INTERNAL_d1840c3d_4_k_cu_6d00d069_286474cuda3std3__45__cpo6cbeginE,(_ZN40_INTERNAL_d1840c3d_4_k_cu_6d00d069_286474cuda3std3__48in_placeE - _ZN40_INTERNAL_d1840c3d_4_k_cu_6d00d069_286474cuda3std3__45__cpo6cbeginE)
_ZN40_INTERNAL_d1840c3d_4_k_cu_6d00d069_286474cuda3std3__45__cpo6cbeginE:
	.zero		1
	.type		_ZN40_INTERNAL_d1840c3d_4_k_cu_6d00d069_286474cuda3std3__48in_placeE,@object
	.size		_ZN40_INTERNAL_d1840c3d_4_k_cu_6d00d069_286474cuda3std3__48in_placeE,(_ZN40_INTERNAL_d1840c3d_4_k_cu_6d00d069_286474cuda3std6ranges3__45__cpo9iter_moveE - _ZN40_INTERNAL_d1840c3d_4_k_cu_6d00d069_286474cuda3std3__48in_placeE)
_ZN40_INTERNAL_d1840c3d_4_k_cu_6d00d069_286474cuda3std3__48in_placeE:
	.zero		1
	.type		_ZN40_INTERNAL_d1840c3d_4_k_cu_6d00d069_286474cuda3std6ranges3__45__cpo9iter_moveE,@object
	.size		_ZN40_INTERNAL_d1840c3d_4_k_cu_6d00d069_286474cuda3std6ranges3__45__cpo9iter_moveE,(_ZN40_INTERNAL_d1840c3d_4_k_cu_6d00d069_286474cuda3std3__45__cpo5beginE - _ZN40_INTERNAL_d1840c3d_4_k_cu_6d00d069_286474cuda3std6ranges3__45__cpo9iter_moveE)
_ZN40_INTERNAL_d1840c3d_4_k_cu_6d00d069_286474cuda3std6ranges3__45__cpo9iter_moveE:
	.zero		1
	.type		_ZN40_INTERNAL_d1840c3d_4_k_cu_6d00d069_286474cuda3std3__45__cpo5beginE,@object
	.size		_ZN40_INTERNAL_d1840c3d_4_k_cu_6d00d069_286474cuda3std3__45__cpo5beginE,(_ZN40_INTERNAL_d1840c3d_4_k_cu_6d00d069_286474cuda3std3__442_GLOBAL__N__d1840c3d_4_k_cu_6d00d069_286476ignoreE - _ZN40_INTERNAL_d1840c3d_4_k_cu_6d00d069_286474cuda3std3__45__cpo5beginE)
_ZN40_INTERNAL_d1840c3d_4_k_cu_6d00d069_286474cuda3std3__45__cpo5beginE:
	.zero		1
	.type		_ZN40_INTERNAL_d1840c3d_4_k_cu_6d00d069_286474cuda3std3__442_GLOBAL__N__d1840c3d_4_k_cu_6d00d069_286476ignoreE,@object
	.size		_ZN40_INTERNAL_d1840c3d_4_k_cu_6d00d069_286474cuda3std3__442_GLOBAL__N__d1840c3d_4_k_cu_6d00d069_286476ignoreE,(_ZN40_INTERNAL_d1840c3d_4_k_cu_6d00d069_286474cute7productE - _ZN40_INTERNAL_d1840c3d_4_k_cu_6d00d069_286474cuda3std3__442_GLOBAL__N__d1840c3d_4_k_cu_6d00d069_286476ignoreE)
_ZN40_INTERNAL_d1840c3d_4_k_cu_6d00d069_286474cuda3std3__442_GLOBAL__N__d1840c3d_4_k_cu_6d00d069_286476ignoreE:
	.zero		1
	.type		_ZN40_INTERNAL_d1840c3d_4_k_cu_6d00d069_286474cute7productE,@object
	.size		_ZN40_INTERNAL_d1840c3d_4_k_cu_6d00d069_286474cute7productE,(_ZN40_INTERNAL_d1840c3d_4_k_cu_6d00d069_286474cuda3std3__45__cpo3endE - _ZN40_INTERNAL_d1840c3d_4_k_cu_6d00d069_286474cute7productE)
_ZN40_INTERNAL_d1840c3d_4_k_cu_6d00d069_286474cute7productE:
	.zero		1
	.type		_ZN40_INTERNAL_d1840c3d_4_k_cu_6d00d069_286474cuda3std3__45__cpo3endE,@object
	.size		_ZN40_INTERNAL_d1840c3d_4_k_cu_6d00d069_286474cuda3std3__45__cpo3endE,(_ZN40_INTERNAL_d1840c3d_4_k_cu_6d00d069_286474cuda3std3__419piecewise_constructE - _ZN40_INTERNAL_d1840c3d_4_k_cu_6d00d069_286474cuda3std3__45__cpo3endE)
_ZN40_INTERNAL_d1840c3d_4_k_cu_6d00d069_286474cuda3std3__45__cpo3endE:
	.zero		1
	.type		_ZN40_INTERNAL_d1840c3d_4_k_cu_6d00d069_286474cuda3std3__419piecewise_constructE,@object
	.size		_ZN40_INTERNAL_d1840c3d_4_k_cu_6d00d069_286474cuda3std3__419piecewise_constructE,(_ZN40_INTERNAL_d1840c3d_4_k_cu_6d00d069_286474cuda3std3__45__cpo4cendE - _ZN40_INTERNAL_d1840c3d_4_k_cu_6d00d069_286474cuda3std3__419piecewise_constructE)
_ZN40_INTERNAL_d1840c3d_4_k_cu_6d00d069_286474cuda3std3__419piecewise_constructE:
	.zero		1
	.type		_ZN40_INTERNAL_d1840c3d_4_k_cu_6d00d069_286474cuda3std3__45__cpo4cendE,@object
	.size		_ZN40_INTERNAL_d1840c3d_4_k_cu_6d00d069_286474cuda3std3__45__cpo4cendE,(_ZN40_INTERNAL_d1840c3d_4_k_cu_6d00d069_286474cuda3std6ranges3__45__cpo4swapE - _ZN40_INTERNAL_d1840c3d_4_k_cu_6d00d069_286474cuda3std3__45__cpo4cendE)
_ZN40_INTERNAL_d1840c3d_4_k_cu_6d00d069_286474cuda3std3__45__cpo4cendE:
	.zero		1
	.type		_ZN40_INTERNAL_d1840c3d_4_k_cu_6d00d069_286474cuda3std6ranges3__45__cpo4swapE,@object
	.size		_ZN40_INTERNAL_d1840c3d_4_k_cu_6d00d069_286474cuda3std6ranges3__45__cpo4swapE,(.L_10 - _ZN40_INTERNAL_d1840c3d_4_k_cu_6d00d069_286474cuda3std6ranges3__45__cpo4swapE)
_ZN40_INTERNAL_d1840c3d_4_k_cu_6d00d069_286474cuda3std6ranges3__45__cpo4swapE:
	.zero		1
.L_10:


//--------------------- .nv.constant0._ZN7cutlass13device_kernelINS_4gemm6kernel13GemmUniversalIN4cute5tupleIJiiiiEEENS1_10collective13CollectiveMmaINS1_35MainloopSm100TmaUmmaWarpSpecializedILi6ELi2ELi4ENS5_IJNS4_1CILi1EEESB_SB_EEEEENS5_IJNSA_ILi128EEESE_NSA_ILi32EEEEEENS_10tfloat32_tENS5_IJlSB_lEEESH_SI_NS4_8TiledMMAINS4_8MMA_AtomIJNS4_17SM100_MMA_TF32_SSISH_SH_fLi128ELi128ELNS4_4UMMA5MajorE0ELSN_0ELNSM_7ScaleInE0ELSO_0EEEEEENS4_6LayoutISC_NS5_IJNSA_ILi0EEESS_SS_EEEEENS5_IJNS4_10UnderscoreESV_SV_EEEEENS4_13SM90_TMA_LOADENS4_14ComposedLayoutINS4_7SwizzleILi3ELi4ELi3EEENS4_18smem_ptr_flag_bitsILi32EEENSR_INS5_IJNSA_ILi8EEESF_EEENS5_IJSF_SB_EEEEEEEvNS4_8identityESY_S18_vS19_EENS_8epilogue10collective18CollectiveEpilogueINS1B_23Sm100TmaWarpSpecializedILi4ELi2ELi16ELb1ELb0EEEJSG_NS5_IJNSR_ISE_SB_EENSR_INSA_ILi16EEESB_EEEEESH_SI_SH_SI_NS1B_6fusion15FusionCallbacksIS1F_NS1K_17LinearCombinationISH_fSH_fLNS_15FloatRoundStyleE2EEESG_S1J_JEEENS4_5SM1004TMEM4LOAD26SM100_TMEM_LOAD_32dp32b16xESY_NSZ_INS10_ILi2ELi4ELi3EEES13_NSR_INS5_IJS14_S1H_EEENS5_IJS1H_SB_EEEEEEENS4_39AutoVectorizingCopyWithAssumedAlignmentILi128EEENS4_14SM90_TMA_STOREES1Y_S20_S20_EEEvvEEEEvNT_6ParamsE --------------------------
	.section	.nv.constant0._ZN7cutlass13device_kernelINS_4gemm6kernel13GemmUniversalIN4cute5tupleIJiiiiEEENS1_10collective13CollectiveMmaINS1_35MainloopSm100TmaUmmaWarpSpecializedILi6ELi2ELi4ENS5_IJNS4_1CILi1EEESB_SB_EEEEENS5_IJNSA_ILi128EEESE_NSA_ILi32EEEEEENS_10tfloat32_tENS5_IJlSB_lEEESH_SI_NS4_8TiledMMAINS4_8MMA_AtomIJNS4_17SM100_MMA_TF32_SSISH_SH_fLi128ELi128ELNS4_4UMMA5MajorE0ELSN_0ELNSM_7ScaleInE0ELSO_0EEEEEENS4_6LayoutISC_NS5_IJNSA_ILi0EEESS_SS_EEEEENS5_IJNS4_10UnderscoreESV_SV_EEEEENS4_13SM90_TMA_LOADENS4_14ComposedLayoutINS4_7SwizzleILi3ELi4ELi3EEENS4_18smem_ptr_flag_bitsILi32EEENSR_INS5_IJNSA_ILi8EEESF_EEENS5_IJSF_SB_EEEEEEEvNS4_8identityESY_S18_vS19_EENS_8epilogue10collective18CollectiveEpilogueINS1B_23Sm100TmaWarpSpecializedILi4ELi2ELi16ELb1ELb0EEEJSG_NS5_IJNSR_ISE_SB_EENSR_INSA_ILi16EEESB_EEEEESH_SI_SH_SI_NS1B_6fusion15FusionCallbacksIS1F_NS1K_17LinearCombinationISH_fSH_fLNS_15FloatRoundStyleE2EEESG_S1J_JEEENS4_5SM1004TMEM4LOAD26SM100_TMEM_LOAD_32dp32b16xESY_NSZ_INS10_ILi2ELi4ELi3EEES13_NSR_INS5_IJS14_S1H_EEENS5_IJS1H_SB_EEEEEEENS4_39AutoVectorizingCopyWithAssumedAlignmentILi128EEENS4_14SM90_TMA_STOREES1Y_S20_S20_EEEvvEEEEvNT_6ParamsE,"a",@progbits
	.sectionflags	@""
	.align	4
.nv.constant0._ZN7cutlass13device_kernelINS_4gemm6kernel13GemmUniversalIN4cute5tupleIJiiiiEEENS1_10collective13CollectiveMmaINS1_35MainloopSm100TmaUmmaWarpSpecializedILi6ELi2ELi4ENS5_IJNS4_1CILi1EEESB_SB_EEEEENS5_IJNSA_ILi128EEESE_NSA_ILi32EEEEEENS_10tfloat32_tENS5_IJlSB_lEEESH_SI_NS4_8TiledMMAINS4_8MMA_AtomIJNS4_17SM100_MMA_TF32_SSISH_SH_fLi128ELi128ELNS4_4UMMA5MajorE0ELSN_0ELNSM_7ScaleInE0ELSO_0EEEEEENS4_6LayoutISC_NS5_IJNSA_ILi0EEESS_SS_EEEEENS5_IJNS4_10UnderscoreESV_SV_EEEEENS4_13SM90_TMA_LOADENS4_14ComposedLayoutINS4_7SwizzleILi3ELi4ELi3EEENS4_18smem_ptr_flag_bitsILi32EEENSR_INS5_IJNSA_ILi8EEESF_EEENS5_IJSF_SB_EEEEEEEvNS4_8identityESY_S18_vS19_EENS_8epilogue10collective18CollectiveEpilogueINS1B_23Sm100TmaWarpSpecializedILi4ELi2ELi16ELb1ELb0EEEJSG_NS5_IJNSR_ISE_SB_EENSR_INSA_ILi16EEESB_EEEEESH_SI_SH_SI_NS1B_6fusion15FusionCallbacksIS1F_NS1K_17LinearCombinationISH_fSH_fLNS_15FloatRoundStyleE2EEESG_S1J_JEEENS4_5SM1004TMEM4LOAD26SM100_TMEM_LOAD_32dp32b16xESY_NSZ_INS10_ILi2ELi4ELi3EEES13_NSR_INS5_IJS14_S1H_EEENS5_IJS1H_SB_EEEEEEENS4_39AutoVectorizingCopyWithAssumedAlignmentILi128EEENS4_14SM90_TMA_STOREES1Y_S20_S20_EEEvvEEEEvNT_6ParamsE:
	.zero		2944


//--------------------- SYMBOLS --------------------------

	.type		.nv.reservedSmem.offset0,@object
	.size		.nv.reservedSmem.offset0,0x4
	.type		.nv.reservedSmem.cap,@object
	.size		.nv.reservedSmem.cap,0x4
	.type		__assertfail,@function
